	.target	sm_100a

	.elftype	@"ET_EXEC"


//--------------------- .note.nv.tkinfo           --------------------------
	.section	.note.nv.tkinfo,"",@"SHT_NOTE"
	.sectionflags	@"SHF_NOTE_NV_TKINFO"
	.tkinfo
        /*0018*/ 	.word	0x00000002
        /*0030*/ 	.string	""
        /*0030*/ 	.string	"ptxas"
        /*0030*/ 	.string	"Cuda compilation tools, release 13.0, V13.0.88"
        /*0030*/ 	.string	"Build cuda_13.0.r13.0/compiler.36424714_0"
        /*0030*/ 	.string	"-arch sm_100a -m 64 "



//--------------------- .note.nv.cuinfo           --------------------------
	.section	.note.nv.cuinfo,"",@"SHT_NOTE"
	.sectionflags	@"SHF_NOTE_NV_CUINFO"
        /*0018*/ 	.short	0x0002
        /*001a*/ 	.short	0x0064
        /*001c*/ 	.short	0x0082
	.zero		2


//--------------------- .nv.info                  --------------------------
	.section	.nv.info,"",@"SHT_CUDA_INFO"
	.align	4


	//----- nvinfo : EIATTR_REGCOUNT
	.align		4
        /*0000*/ 	.byte	0x04, 0x2f
        /*0002*/ 	.short	(.L_19 - .L_18)
	.align		4
.L_18:
        /*0004*/ 	.word	index@(_ZN7cutlass13device_kernelINS_4gemm6kernel13GemmUniversalIN4cute5tupleIJiiiiEEENS1_10collective13CollectiveMmaINS1_35MainloopSm100TmaUmmaWarpSpecializedILi54ELi2ELi4ENS5_IJNS4_1CILi1EEESB_SB_EEEEENS5_IJNSA_ILi64EEESE_NSA_ILi32EEEEEENS_12float_e5m2_tENS5_IJSB_llEEENS_12float_e4m3_tESI_NS4_8TiledMMAINS4_8MMA_AtomIJNS4_10MMA_TraitsINS4_19SM100_MMA_F8F6F4_SSEJSH_SJ_fSE_SE_NS4_17integral_constantINS4_4UMMA5MajorELSQ_1EEESR_NSO_INSP_7ScaleInELSS_0EEEST_EEEEEENS4_6LayoutISC_NS5_IJNSA_ILi0EEESX_SX_EEEEENS5_IJNS4_10UnderscoreES10_S10_EEEEENS4_13SM90_TMA_LOADENS4_14ComposedLayoutINS4_7SwizzleILi2ELi4ELi3EEENS4_18smem_ptr_flag_bitsILi8EEENSW_INS5_IJSE_NSA_ILi8EEEEEENS5_IJSB_SE_EEEEEEEvNS4_8identityES13_S1D_vS1E_EENS_8epilogue10collective18CollectiveEpilogueINS1G_23Sm100TmaWarpSpecializedILi1ELi1ELi32ELb0ELb0EEEJSG_NS5_IJNSW_ISE_SB_EES1L_EEESH_NS5_IJlSB_lEEESH_S1N_NS1G_6fusion15FusionCallbacksIS1K_NS1O_17LinearCombinationISH_fSH_fLNS_15FloatRoundStyleE2EEESG_S1M_JEEENS4_5SM1004TMEM4LOAD26SM100_TMEM_LOAD_16dp32b32xES13_NS14_IS16_S18_NSW_INS5_IJS19_SE_EEENS5_IJSE_SB_EEEEEEENS4_39AutoVectorizingCopyWithAssumedAlignmentILi128EEENS4_14SM90_TMA_STOREES21_S23_S23_EEEvvEEEEvNT_6ParamsE)
        /*0008*/ 	.word	0x00000078


	//----- nvinfo : EIATTR_FRAME_SIZE
	.align		4
.L_19:
        /*000c*/ 	.byte	0x04, 0x11
        /*000e*/ 	.short	(.L_21 - .L_20)
	.align		4
.L_20:
        /*0010*/ 	.word	index@($__internal_2_$__cuda_sm10x_tcgen05_guardrail_trap_unallocated_columns_being_dealloced)
        /*0014*/ 	.word	0x00000000


	//----- nvinfo : EIATTR_FRAME_SIZE
	.align		4
.L_21:
        /*0018*/ 	.byte	0x04, 0x11
        /*001a*/ 	.short	(.L_23 - .L_22)
	.align		4
.L_22:
        /*001c*/ 	.word	index@($__internal_1_$__cuda_sm10x_tcgen05_guardrail_trap_phase_invalid_during_alloc)
        /*0020*/ 	.word	0x00000000


	//----- nvinfo : EIATTR_FRAME_SIZE
	.align		4
.L_23:
        /*0024*/ 	.byte	0x04, 0x11
        /*0026*/ 	.short	(.L_25 - .L_24)
	.align		4
.L_24:
        /*0028*/ 	.word	index@($__internal_0_$__cuda_sm10x_tcgen05_guardrail_trap_col_being_dealloced_not_returned_by_alloc)
        /*002c*/ 	.word	0x00000000


	//----- nvinfo : EIATTR_FRAME_SIZE
	.align		4
.L_25:
        /*0030*/ 	.byte	0x04, 0x11
        /*0032*/ 	.short	(.L_27 - .L_26)
	.align		4
.L_26:
        /*0034*/ 	.word	index@(_ZN7cutlass13device_kernelINS_4gemm6kernel13GemmUniversalIN4cute5tupleIJiiiiEEENS1_10collective13CollectiveMmaINS1_35MainloopSm100TmaUmmaWarpSpecializedILi54ELi2ELi4ENS5_IJNS4_1CILi1EEESB_SB_EEEEENS5_IJNSA_ILi64EEESE_NSA_ILi32EEEEEENS_12float_e5m2_tENS5_IJSB_llEEENS_12float_e4m3_tESI_NS4_8TiledMMAINS4_8MMA_AtomIJNS4_10MMA_TraitsINS4_19SM100_MMA_F8F6F4_SSEJSH_SJ_fSE_SE_NS4_17integral_constantINS4_4UMMA5MajorELSQ_1EEESR_NSO_INSP_7ScaleInELSS_0EEEST_EEEEEENS4_6LayoutISC_NS5_IJNSA_ILi0EEESX_SX_EEEEENS5_IJNS4_10UnderscoreES10_S10_EEEEENS4_13SM90_TMA_LOADENS4_14ComposedLayoutINS4_7SwizzleILi2ELi4ELi3EEENS4_18smem_ptr_flag_bitsILi8EEENSW_INS5_IJSE_NSA_ILi8EEEEEENS5_IJSB_SE_EEEEEEEvNS4_8identityES13_S1D_vS1E_EENS_8epilogue10collective18CollectiveEpilogueINS1G_23Sm100TmaWarpSpecializedILi1ELi1ELi32ELb0ELb0EEEJSG_NS5_IJNSW_ISE_SB_EES1L_EEESH_NS5_IJlSB_lEEESH_S1N_NS1G_6fusion15FusionCallbacksIS1K_NS1O_17LinearCombinationISH_fSH_fLNS_15FloatRoundStyleE2EEESG_S1M_JEEENS4_5SM1004TMEM4LOAD26SM100_TMEM_LOAD_16dp32b32xES13_NS14_IS16_S18_NSW_INS5_IJS19_SE_EEENS5_IJSE_SB_EEEEEEENS4_39AutoVectorizingCopyWithAssumedAlignmentILi128EEENS4_14SM90_TMA_STOREES21_S23_S23_EEEvvEEEEvNT_6ParamsE)
        /*0038*/ 	.word	0x00000000


	//----- nvinfo : EIATTR_MIN_STACK_SIZE
	.align		4
.L_27:
        /*003c*/ 	.byte	0x04, 0x12
        /*003e*/ 	.short	(.L_29 - .L_28)
	.align		4
.L_28:
        /*0040*/ 	.word	index@(_ZN7cutlass13device_kernelINS_4gemm6kernel13GemmUniversalIN4cute5tupleIJiiiiEEENS1_10collective13CollectiveMmaINS1_35MainloopSm100TmaUmmaWarpSpecializedILi54ELi2ELi4ENS5_IJNS4_1CILi1EEESB_SB_EEEEENS5_IJNSA_ILi64EEESE_NSA_ILi32EEEEEENS_12float_e5m2_tENS5_IJSB_llEEENS_12float_e4m3_tESI_NS4_8TiledMMAINS4_8MMA_AtomIJNS4_10MMA_TraitsINS4_19SM100_MMA_F8F6F4_SSEJSH_SJ_fSE_SE_NS4_17integral_constantINS4_4UMMA5MajorELSQ_1EEESR_NSO_INSP_7ScaleInELSS_0EEEST_EEEEEENS4_6LayoutISC_NS5_IJNSA_ILi0EEESX_SX_EEEEENS5_IJNS4_10UnderscoreES10_S10_EEEEENS4_13SM90_TMA_LOADENS4_14ComposedLayoutINS4_7SwizzleILi2ELi4ELi3EEENS4_18smem_ptr_flag_bitsILi8EEENSW_INS5_IJSE_NSA_ILi8EEEEEENS5_IJSB_SE_EEEEEEEvNS4_8identityES13_S1D_vS1E_EENS_8epilogue10collective18CollectiveEpilogueINS1G_23Sm100TmaWarpSpecializedILi1ELi1ELi32ELb0ELb0EEEJSG_NS5_IJNSW_ISE_SB_EES1L_EEESH_NS5_IJlSB_lEEESH_S1N_NS1G_6fusion15FusionCallbacksIS1K_NS1O_17LinearCombinationISH_fSH_fLNS_15FloatRoundStyleE2EEESG_S1M_JEEENS4_5SM1004TMEM4LOAD26SM100_TMEM_LOAD_16dp32b32xES13_NS14_IS16_S18_NSW_INS5_IJS19_SE_EEENS5_IJSE_SB_EEEEEEENS4_39AutoVectorizingCopyWithAssumedAlignmentILi128EEENS4_14SM90_TMA_STOREES21_S23_S23_EEEvvEEEEvNT_6ParamsE)
        /*0044*/ 	.word	0x00000000
.L_29:


//--------------------- .nv.compat                --------------------------
	.section	.nv.compat,"",@"SHT_CUDA_COMPAT_INFO"
	.align	4
        /*0000*/ 	.byte	0x02, 0x09, 0x01, 0x00, 0x02, 0x02, 0x02, 0x00, 0x02, 0x05, 0x05, 0x00, 0x03, 0x07, 0x01, 0x01
        /*0010*/ 	.byte	0x02, 0x03, 0x01, 0x00, 0x02, 0x06, 0x01, 0x00, 0x04, 0x0b, 0x08, 0x00, 0x09, 0x00, 0x00, 0x00
        /*0020*/ 	.byte	0x00, 0x00, 0x00, 0x00


//--------------------- .nv.info._ZN7cutlass13device_kernelINS_4gemm6kernel13GemmUniversalIN4cute5tupleIJiiiiEEENS1_10collective13CollectiveMmaINS1_35MainloopSm100TmaUmmaWarpSpecializedILi54ELi2ELi4ENS5_IJNS4_1CILi1EEESB_SB_EEEEENS5_IJNSA_ILi64EEESE_NSA_ILi32EEEEEENS_12float_e5m2_tENS5_IJSB_llEEENS_12float_e4m3_tESI_NS4_8TiledMMAINS4_8MMA_AtomIJNS4_10MMA_TraitsINS4_19SM100_MMA_F8F6F4_SSEJSH_SJ_fSE_SE_NS4_17integral_constantINS4_4UMMA5MajorELSQ_1EEESR_NSO_INSP_7ScaleInELSS_0EEEST_EEEEEENS4_6LayoutISC_NS5_IJNSA_ILi0EEESX_SX_EEEEENS5_IJNS4_10UnderscoreES10_S10_EEEEENS4_13SM90_TMA_LOADENS4_14ComposedLayoutINS4_7SwizzleILi2ELi4ELi3EEENS4_18smem_ptr_flag_bitsILi8EEENSW_INS5_IJSE_NSA_ILi8EEEEEENS5_IJSB_SE_EEEEEEEvNS4_8identityES13_S1D_vS1E_EENS_8epilogue10collective18CollectiveEpilogueINS1G_23Sm100TmaWarpSpecializedILi1ELi1ELi32ELb0ELb0EEEJSG_NS5_IJNSW_ISE_SB_EES1L_EEESH_NS5_IJlSB_lEEESH_S1N_NS1G_6fusion15FusionCallbacksIS1K_NS1O_17LinearCombinationISH_fSH_fLNS_15FloatRoundStyleE2EEESG_S1M_JEEENS4_5SM1004TMEM4LOAD26SM100_TMEM_LOAD_16dp32b32xES13_NS14_IS16_S18_NSW_INS5_IJS19_SE_EEENS5_IJSE_SB_EEEEEEENS4_39AutoVectorizingCopyWithAssumedAlignmentILi128EEENS4_14SM90_TMA_STOREES21_S23_S23_EEEvvEEEEvNT_6ParamsE --------------------------
	.section	.nv.info._ZN7cutlass13device_kernelINS_4gemm6kernel13GemmUniversalIN4cute5tupleIJiiiiEEENS1_10collective13CollectiveMmaINS1_35MainloopSm100TmaUmmaWarpSpecializedILi54ELi2ELi4ENS5_IJNS4_1CILi1EEESB_SB_EEEEENS5_IJNSA_ILi64EEESE_NSA_ILi32EEEEEENS_12float_e5m2_tENS5_IJSB_llEEENS_12float_e4m3_tESI_NS4_8TiledMMAINS4_8MMA_AtomIJNS4_10MMA_TraitsINS4_19SM100_MMA_F8F6F4_SSEJSH_SJ_fSE_SE_NS4_17integral_constantINS4_4UMMA5MajorELSQ_1EEESR_NSO_INSP_7ScaleInELSS_0EEEST_EEEEEENS4_6LayoutISC_NS5_IJNSA_ILi0EEESX_SX_EEEEENS5_IJNS4_10UnderscoreES10_S10_EEEEENS4_13SM90_TMA_LOADENS4_14ComposedLayoutINS4_7SwizzleILi2ELi4ELi3EEENS4_18smem_ptr_flag_bitsILi8EEENSW_INS5_IJSE_NSA_ILi8EEEEEENS5_IJSB_SE_EEEEEEEvNS4_8identityES13_S1D_vS1E_EENS_8epilogue10collective18CollectiveEpilogueINS1G_23Sm100TmaWarpSpecializedILi1ELi1ELi32ELb0ELb0EEEJSG_NS5_IJNSW_ISE_SB_EES1L_EEESH_NS5_IJlSB_lEEESH_S1N_NS1G_6fusion15FusionCallbacksIS1K_NS1O_17LinearCombinationISH_fSH_fLNS_15FloatRoundStyleE2EEESG_S1M_JEEENS4_5SM1004TMEM4LOAD26SM100_TMEM_LOAD_16dp32b32xES13_NS14_IS16_S18_NSW_INS5_IJS19_SE_EEENS5_IJSE_SB_EEEEEEENS4_39AutoVectorizingCopyWithAssumedAlignmentILi128EEENS4_14SM90_TMA_STOREES21_S23_S23_EEEvvEEEEvNT_6ParamsE,"",@"SHT_CUDA_INFO"
	.sectionflags	@""
	.align	4


	//----- nvinfo : EIATTR_CUDA_API_VERSION
	.align		4
        /*0000*/ 	.byte	0x04, 0x37
        /*0002*/ 	.short	(.L_31 - .L_30)
.L_30:
        /*0004*/ 	.word	0x00000082


	//----- nvinfo : EIATTR_KPARAM_INFO
	.align		4
.L_31:
        /*0008*/ 	.byte	0x04, 0x17
        /*000a*/ 	.short	(.L_33 - .L_32)
.L_32:
        /*000c*/ 	.word	0x00000000
        /*0010*/ 	.short	0x0000
        /*0012*/ 	.short	0x0000
        /*0014*/ 	.byte	0x00, 0xf0, 0x01, 0x20


	//----- nvinfo : EIATTR_AT_ENTRY_FRAGMENTS
	.align		4
.L_33:
        /*0018*/ 	.byte	0x04, 0x4f
        /*001a*/ 	.short	(.L_35 - .L_34)


	//   ....[0]....
.L_34:
        /*001c*/ 	.word	0x00000006


	//----- nvinfo : EIATTR_RESERVED_SMEM_USED
	.align		4
.L_35:
        /*0020*/ 	.byte	0x01, 0x41
	.zero		2


	//----- nvinfo : EIATTR_SPARSE_MMA_MASK
	.align		4
        /*0024*/ 	.byte	0x03, 0x50
        /*0026*/ 	.short	0x0000


	//----- nvinfo : EIATTR_TCGEN05_1CTA_USED
	.align		4
        /*0028*/ 	.byte	0x01, 0x51
	.zero		2


	//----- nvinfo : EIATTR_MAXREG_COUNT
	.align		4
        /*002c*/ 	.byte	0x03, 0x1b
        /*002e*/ 	.short	0x00ff


	//----- nvinfo : EIATTR_NUM_BARRIERS
	.align		4
        /*0030*/ 	.byte	0x02, 0x4c
        /*0032*/ 	.byte	0x07
	.zero		1


	//----- nvinfo : EIATTR_EXTERNS
	.align		4
        /*0034*/ 	.byte	0x04, 0x0f
        /*0036*/ 	.short	(.L_37 - .L_36)


	//   ....[0]....
	.align		4
.L_36:
        /*0038*/ 	.word	index@(__assertfail)


	//----- nvinfo : EIATTR_MERCURY_ISA_VERSION
	.align		4
.L_37:
        /*003c*/ 	.byte	0x03, 0x5f
        /*003e*/ 	.short	0x0101


	//----- nvinfo : EIATTR_INT_WARP_WIDE_INSTR_OFFSETS
	.align		4
        /*0040*/ 	.byte	0x04, 0x31
        /*0042*/ 	.short	(.L_39 - .L_38)


	//   ....[0]....
.L_38:
        /*0044*/ 	.word	0x000023d0


	//   ....[1]....
        /*0048*/ 	.word	0x00005940


	//   ....[2]....
        /*004c*/ 	.word	0x00005960


	//   ....[3]....
        /*0050*/ 	.word	0x00005990


	//   ....[4]....
        /*0054*/ 	.word	0x000063a0


	//   ....[5]....
        /*0058*/ 	.word	0x00006490


	//----- nvinfo : EIATTR_COOP_GROUP_MASK_REGIDS
	.align		4
.L_39:
        /*005c*/ 	.byte	0x04, 0x29
        /*005e*/ 	.short	(.L_41 - .L_40)


	//   ....[0]....
.L_40:
        /*0060*/ 	.word	0xffffffff


	//   ....[1]....
        /*0064*/ 	.word	0xffffffff


	//   ....[2]....
        /*0068*/ 	.word	0xffffffff


	//   ....[3]....
        /*006c*/ 	.word	0xffffffff


	//   ....[4]....
        /*0070*/ 	.word	0xffffffff


	//   ....[5]....
        /*0074*/ 	.word	0xffffffff


	//   ....[6]....
        /*0078*/ 	.word	0xffffffff


	//   ....[7]....
        /*007c*/ 	.word	0xffffffff


	//   ....[8]....
        /*0080*/ 	.word	0xffffffff


	//   ....[9]....
        /*0084*/ 	.word	0xffffffff


	//   ....[10]....
        /*0088*/ 	.word	0xffffffff


	//   ....[11]....
        /*008c*/ 	.word	0xffffffff


	//   ....[12]....
        /*0090*/ 	.word	0xffffffff


	//----- nvinfo : EIATTR_COOP_GROUP_INSTR_OFFSETS
	.align		4
.L_41:
        /*0094*/ 	.byte	0x04, 0x28
        /*0096*/ 	.short	(.L_43 - .L_42)


	//   ....[0]....
.L_42:
        /*0098*/ 	.word	0x00000090


	//   ....[1]....
        /*009c*/ 	.word	0x000004d0


	//   ....[2]....
        /*00a0*/ 	.word	0x00000cb0


	//   ....[3]....
        /*00a4*/ 	.word	0x00000df0


	//   ....[4]....
        /*00a8*/ 	.word	0x00000ef0


	//   ....[5]....
        /*00ac*/ 	.word	0x00001060


	//   ....[6]....
        /*00b0*/ 	.word	0x00001200


	//   ....[7]....
        /*00b4*/ 	.word	0x000022b0


	//   ....[8]....
        /*00b8*/ 	.word	0x00004cb0


	//   ....[9]....
        /*00bc*/ 	.word	0x00004ec0


	//   ....[10]....
        /*00c0*/ 	.word	0x00004ef0


	//   ....[11]....
        /*00c4*/ 	.word	0x00005820


	//   ....[12]....
        /*00c8*/ 	.word	0x00005a50


	//----- nvinfo : EIATTR_VRC_CTA_INIT_COUNT
	.align		4
.L_43:
        /*00cc*/ 	.byte	0x02, 0x4a
        /*00ce*/ 	.byte	0x80
	.zero		1


	//----- nvinfo : EIATTR_SYSCALL_OFFSETS
	.align		4
        /*00d0*/ 	.byte	0x04, 0x46
        /*00d2*/ 	.short	(.L_45 - .L_44)


	//   ....[0]....
.L_44:
        /*00d4*/ 	.word	0x00006eb0


	//   ....[1]....
        /*00d8*/ 	.word	0x00006ff0


	//   ....[2]....
        /*00dc*/ 	.word	0x00007750


	//----- nvinfo : EIATTR_MBARRIER_INSTR_OFFSETS
	.align		4
.L_45:
        /*00e0*/ 	.byte	0x04, 0x39
        /*00e2*/ 	.short	(.L_47 - .L_46)


	//   ....[0]....
.L_46:
        /*00e4*/ 	.word	0x000005d0
        /*00e8*/ 	.word	0x000000ff
        /*00ec*/ 	.word	0x00000000
        /*00f0*/ 	.short	0x0100
        /*00f2*/ 	.byte	0x05
	.zero		1


	//   ....[1]....
        /*00f4*/ 	.word	0x000005e0
        /*00f8*/ 	.word	0x000000ff
        /*00fc*/ 	.word	0x000001b0
        /*0100*/ 	.short	0x0100
        /*0102*/ 	.byte	0x05
	.zero		1


	//   ....[2]....
        /*0104*/ 	.word	0x000005f0
        /*0108*/ 	.word	0x000000ff
        /*010c*/ 	.word	0x00000008
        /*0110*/ 	.short	0x0100
        /*0112*/ 	.byte	0x05
	.zero		1


	//   ....[3]....
        /*0114*/ 	.word	0x00000600
        /*0118*/ 	.word	0x000000ff
        /*011c*/ 	.word	0x000001b8
        /*0120*/ 	.short	0x0100
        /*0122*/ 	.byte	0x05
	.zero		1


	//   ....[4]....
        /*0124*/ 	.word	0x00000610
        /*0128*/ 	.word	0x000000ff
        /*012c*/ 	.word	0x00000010
        /*0130*/ 	.short	0x0100
        /*0132*/ 	.byte	0x05
	.zero		1


	//   ....[5]....
        /*0134*/ 	.word	0x00000620
        /*0138*/ 	.word	0x000000ff
        /*013c*/ 	.word	0x000001c0
        /*0140*/ 	.short	0x0100
        /*0142*/ 	.byte	0x05
	.zero		1


	//   ....[6]....
        /*0144*/ 	.word	0x00000630
        /*0148*/ 	.word	0x000000ff
        /*014c*/ 	.word	0x00000018
        /*0150*/ 	.short	0x0100
        /*0152*/ 	.byte	0x05
	.zero		1


	//   ....[7]....
        /*0154*/ 	.word	0x00000640
        /*0158*/ 	.word	0x000000ff
        /*015c*/ 	.word	0x000001c8
        /*0160*/ 	.short	0x0100
        /*0162*/ 	.byte	0x05
	.zero		1


	//   ....[8]....
        /*0164*/ 	.word	0x00000650
        /*0168*/ 	.word	0x000000ff
        /*016c*/ 	.word	0x00000020
        /*0170*/ 	.short	0x0100
        /*0172*/ 	.byte	0x05
	.zero		1


	//   ....[9]....
        /*0174*/ 	.word	0x00000660
        /*0178*/ 	.word	0x000000ff
        /*017c*/ 	.word	0x000001d0
        /*0180*/ 	.short	0x0100
        /*0182*/ 	.byte	0x05
	.zero		1


	//   ....[10]....
        /*0184*/ 	.word	0x00000670
        /*0188*/ 	.word	0x000000ff
        /*018c*/ 	.word	0x00000028
        /*0190*/ 	.short	0x0100
        /*0192*/ 	.byte	0x05
	.zero		1


	//   ....[11]....
        /*0194*/ 	.word	0x00000680
        /*0198*/ 	.word	0x000000ff
        /*019c*/ 	.word	0x000001d8
        /*01a0*/ 	.short	0x0100
        /*01a2*/ 	.byte	0x05
	.zero		1


	//   ....[12]....
        /*01a4*/ 	.word	0x00000690
        /*01a8*/ 	.word	0x000000ff
        /*01ac*/ 	.word	0x00000030
        /*01b0*/ 	.short	0x0100
        /*01b2*/ 	.byte	0x05
	.zero		1


	//   ....[13]....
        /*01b4*/ 	.word	0x000006a0
        /*01b8*/ 	.word	0x000000ff
        /*01bc*/ 	.word	0x000001e0
        /*01c0*/ 	.short	0x0100
        /*01c2*/ 	.byte	0x05
	.zero		1


	//   ....[14]....
        /*01c4*/ 	.word	0x000006b0
        /*01c8*/ 	.word	0x000000ff
        /*01cc*/ 	.word	0x00000038
        /*01d0*/ 	.short	0x0100
        /*01d2*/ 	.byte	0x05
	.zero		1


	//   ....[15]....
        /*01d4*/ 	.word	0x000006c0
        /*01d8*/ 	.word	0x000000ff
        /*01dc*/ 	.word	0x000001e8
        /*01e0*/ 	.short	0x0100
        /*01e2*/ 	.byte	0x05
	.zero		1


	//   ....[16]....
        /*01e4*/ 	.word	0x000006d0
        /*01e8*/ 	.word	0x000000ff
        /*01ec*/ 	.word	0x00000040
        /*01f0*/ 	.short	0x0100
        /*01f2*/ 	.byte	0x05
	.zero		1


	//   ....[17]....
        /*01f4*/ 	.word	0x000006e0
        /*01f8*/ 	.word	0x000000ff
        /*01fc*/ 	.word	0x000001f0
        /*0200*/ 	.short	0x0100
        /*0202*/ 	.byte	0x05
	.zero		1


	//   ....[18]....
        /*0204*/ 	.word	0x000006f0
        /*0208*/ 	.word	0x000000ff
        /*020c*/ 	.word	0x00000048
        /*0210*/ 	.short	0x0100
        /*0212*/ 	.byte	0x05
	.zero		1


	//   ....[19]....
        /*0214*/ 	.word	0x00000700
        /*0218*/ 	.word	0x000000ff
        /*021c*/ 	.word	0x000001f8
        /*0220*/ 	.short	0x0100
        /*0222*/ 	.byte	0x05
	.zero		1


	//   ....[20]....
        /*0224*/ 	.word	0x00000710
        /*0228*/ 	.word	0x000000ff
        /*022c*/ 	.word	0x00000050
        /*0230*/ 	.short	0x0100
        /*0232*/ 	.byte	0x05
	.zero		1


	//   ....[21]....
        /*0234*/ 	.word	0x00000720
        /*0238*/ 	.word	0x000000ff
        /*023c*/ 	.word	0x00000200
        /*0240*/ 	.short	0x0100
        /*0242*/ 	.byte	0x05
	.zero		1


	//   ....[22]....
        /*0244*/ 	.word	0x00000730
        /*0248*/ 	.word	0x000000ff
        /*024c*/ 	.word	0x00000058
        /*0250*/ 	.short	0x0100
        /*0252*/ 	.byte	0x05
	.zero		1


	//   ....[23]....
        /*0254*/ 	.word	0x00000740
        /*0258*/ 	.word	0x000000ff
        /*025c*/ 	.word	0x00000208
        /*0260*/ 	.short	0x0100
        /*0262*/ 	.byte	0x05
	.zero		1


	//   ....[24]....
        /*0264*/ 	.word	0x00000750
        /*0268*/ 	.word	0x000000ff
        /*026c*/ 	.word	0x00000060
        /*0270*/ 	.short	0x0100
        /*0272*/ 	.byte	0x05
	.zero		1


	//   ....[25]....
        /*0274*/ 	.word	0x00000760
        /*0278*/ 	.word	0x000000ff
        /*027c*/ 	.word	0x00000210
        /*0280*/ 	.short	0x0100
        /*0282*/ 	.byte	0x05
	.zero		1


	//   ....[26]....
        /*0284*/ 	.word	0x00000770
        /*0288*/ 	.word	0x000000ff
        /*028c*/ 	.word	0x00000068
        /*0290*/ 	.short	0x0100
        /*0292*/ 	.byte	0x05
	.zero		1


	//   ....[27]....
        /*0294*/ 	.word	0x00000780
        /*0298*/ 	.word	0x000000ff
        /*029c*/ 	.word	0x00000218
        /*02a0*/ 	.short	0x0100
        /*02a2*/ 	.byte	0x05
	.zero		1


	//   ....[28]....
        /*02a4*/ 	.word	0x00000790
        /*02a8*/ 	.word	0x000000ff
        /*02ac*/ 	.word	0x00000070
        /*02b0*/ 	.short	0x0100
        /*02b2*/ 	.byte	0x05
	.zero		1


	//   ....[29]....
        /*02b4*/ 	.word	0x000007a0
        /*02b8*/ 	.word	0x000000ff
        /*02bc*/ 	.word	0x00000220
        /*02c0*/ 	.short	0x0100
        /*02c2*/ 	.byte	0x05
	.zero		1


	//   ....[30]....
        /*02c4*/ 	.word	0x000007b0
        /*02c8*/ 	.word	0x000000ff
        /*02cc*/ 	.word	0x00000078
        /*02d0*/ 	.short	0x0100
        /*02d2*/ 	.byte	0x05
	.zero		1


	//   ....[31]....
        /*02d4*/ 	.word	0x000007c0
        /*02d8*/ 	.word	0x000000ff
        /*02dc*/ 	.word	0x00000228
        /*02e0*/ 	.short	0x0100
        /*02e2*/ 	.byte	0x05
	.zero		1


	//   ....[32]....
        /*02e4*/ 	.word	0x000007d0
        /*02e8*/ 	.word	0x000000ff
        /*02ec*/ 	.word	0x00000080
        /*02f0*/ 	.short	0x0100
        /*02f2*/ 	.byte	0x05
	.zero		1


	//   ....[33]....
        /*02f4*/ 	.word	0x000007e0
        /*02f8*/ 	.word	0x000000ff
        /*02fc*/ 	.word	0x00000230
        /*0300*/ 	.short	0x0100
        /*0302*/ 	.byte	0x05
	.zero		1


	//   ....[34]....
        /*0304*/ 	.word	0x000007f0
        /*0308*/ 	.word	0x000000ff
        /*030c*/ 	.word	0x00000088
        /*0310*/ 	.short	0x0100
        /*0312*/ 	.byte	0x05
	.zero		1


	//   ....[35]....
        /*0314*/ 	.word	0x00000800
        /*0318*/ 	.word	0x000000ff
        /*031c*/ 	.word	0x00000238
        /*0320*/ 	.short	0x0100
        /*0322*/ 	.byte	0x05
	.zero		1


	//   ....[36]....
        /*0324*/ 	.word	0x00000810
        /*0328*/ 	.word	0x000000ff
        /*032c*/ 	.word	0x00000090
        /*0330*/ 	.short	0x0100
        /*0332*/ 	.byte	0x05
	.zero		1


	//   ....[37]....
        /*0334*/ 	.word	0x00000820
        /*0338*/ 	.word	0x000000ff
        /*033c*/ 	.word	0x00000240
        /*0340*/ 	.short	0x0100
        /*0342*/ 	.byte	0x05
	.zero		1


	//   ....[38]....
        /*0344*/ 	.word	0x00000830
        /*0348*/ 	.word	0x000000ff
        /*034c*/ 	.word	0x00000098
        /*0350*/ 	.short	0x0100
        /*0352*/ 	.byte	0x05
	.zero		1


	//   ....[39]....
        /*0354*/ 	.word	0x00000840
        /*0358*/ 	.word	0x000000ff
        /*035c*/ 	.word	0x00000248
        /*0360*/ 	.short	0x0100
        /*0362*/ 	.byte	0x05
	.zero		1


	//   ....[40]....
        /*0364*/ 	.word	0x00000850
        /*0368*/ 	.word	0x000000ff
        /*036c*/ 	.word	0x000000a0
        /*0370*/ 	.short	0x0100
        /*0372*/ 	.byte	0x05
	.zero		1


	//   ....[41]....
        /*0374*/ 	.word	0x00000860
        /*0378*/ 	.word	0x000000ff
        /*037c*/ 	.word	0x00000250
        /*0380*/ 	.short	0x0100
        /*0382*/ 	.byte	0x05
	.zero		1


	//   ....[42]....
        /*0384*/ 	.word	0x00000870
        /*0388*/ 	.word	0x000000ff
        /*038c*/ 	.word	0x000000a8
        /*0390*/ 	.short	0x0100
        /*0392*/ 	.byte	0x05
	.zero		1


	//   ....[43]....
        /*0394*/ 	.word	0x00000880
        /*0398*/ 	.word	0x000000ff
        /*039c*/ 	.word	0x00000258
        /*03a0*/ 	.short	0x0100
        /*03a2*/ 	.byte	0x05
	.zero		1


	//   ....[44]....
        /*03a4*/ 	.word	0x00000890
        /*03a8*/ 	.word	0x000000ff
        /*03ac*/ 	.word	0x000000b0
        /*03b0*/ 	.short	0x0100
        /*03b2*/ 	.byte	0x05
	.zero		1


	//   ....[45]....
        /*03b4*/ 	.word	0x000008a0
        /*03b8*/ 	.word	0x000000ff
        /*03bc*/ 	.word	0x00000260
        /*03c0*/ 	.short	0x0100
        /*03c2*/ 	.byte	0x05
	.zero		1


	//   ....[46]....
        /*03c4*/ 	.word	0x000008b0
        /*03c8*/ 	.word	0x000000ff
        /*03cc*/ 	.word	0x000000b8
        /*03d0*/ 	.short	0x0100
        /*03d2*/ 	.byte	0x05
	.zero		1


	//   ....[47]....
        /*03d4*/ 	.word	0x000008c0
        /*03d8*/ 	.word	0x000000ff
        /*03dc*/ 	.word	0x00000268
        /*03e0*/ 	.short	0x0100
        /*03e2*/ 	.byte	0x05
	.zero		1


	//   ....[48]....
        /*03e4*/ 	.word	0x000008d0
        /*03e8*/ 	.word	0x000000ff
        /*03ec*/ 	.word	0x000000c0
        /*03f0*/ 	.short	0x0100
        /*03f2*/ 	.byte	0x05
	.zero		1


	//   ....[49]....
        /*03f4*/ 	.word	0x000008e0
        /*03f8*/ 	.word	0x000000ff
        /*03fc*/ 	.word	0x00000270
        /*0400*/ 	.short	0x0100
        /*0402*/ 	.byte	0x05
	.zero		1


	//   ....[50]....
        /*0404*/ 	.word	0x000008f0
        /*0408*/ 	.word	0x000000ff
        /*040c*/ 	.word	0x000000c8
        /*0410*/ 	.short	0x0100
        /*0412*/ 	.byte	0x05
	.zero		1


	//   ....[51]....
        /*0414*/ 	.word	0x00000900
        /*0418*/ 	.word	0x000000ff
        /*041c*/ 	.word	0x00000278
        /*0420*/ 	.short	0x0100
        /*0422*/ 	.byte	0x05
	.zero		1


	//   ....[52]....
        /*0424*/ 	.word	0x00000910
        /*0428*/ 	.word	0x000000ff
        /*042c*/ 	.word	0x000000d0
        /*0430*/ 	.short	0x0100
        /*0432*/ 	.byte	0x05
	.zero		1


	//   ....[53]....
        /*0434*/ 	.word	0x00000920
        /*0438*/ 	.word	0x000000ff
        /*043c*/ 	.word	0x00000280
        /*0440*/ 	.short	0x0100
        /*0442*/ 	.byte	0x05
	.zero		1


	//   ....[54]....
        /*0444*/ 	.word	0x00000930
        /*0448*/ 	.word	0x000000ff
        /*044c*/ 	.word	0x000000d8
        /*0450*/ 	.short	0x0100
        /*0452*/ 	.byte	0x05
	.zero		1


	//   ....[55]....
        /*0454*/ 	.word	0x00000940
        /*0458*/ 	.word	0x000000ff
        /*045c*/ 	.word	0x00000288
        /*0460*/ 	.short	0x0100
        /*0462*/ 	.byte	0x05
	.zero		1


	//   ....[56]....
        /*0464*/ 	.word	0x00000950
        /*0468*/ 	.word	0x000000ff
        /*046c*/ 	.word	0x000000e0
        /*0470*/ 	.short	0x0100
        /*0472*/ 	.byte	0x05
	.zero		1


	//   ....[57]....
        /*0474*/ 	.word	0x00000960
        /*0478*/ 	.word	0x000000ff
        /*047c*/ 	.word	0x00000290
        /*0480*/ 	.short	0x0100
        /*0482*/ 	.byte	0x05
	.zero		1


	//   ....[58]....
        /*0484*/ 	.word	0x00000970
        /*0488*/ 	.word	0x000000ff
        /*048c*/ 	.word	0x000000e8
        /*0490*/ 	.short	0x0100
        /*0492*/ 	.byte	0x05
	.zero		1


	//   ....[59]....
        /*0494*/ 	.word	0x00000980
        /*0498*/ 	.word	0x000000ff
        /*049c*/ 	.word	0x00000298
        /*04a0*/ 	.short	0x0100
        /*04a2*/ 	.byte	0x05
	.zero		1


	//   ....[60]....
        /*04a4*/ 	.word	0x00000990
        /*04a8*/ 	.word	0x000000ff
        /*04ac*/ 	.word	0x000000f0
        /*04b0*/ 	.short	0x0100
        /*04b2*/ 	.byte	0x05
	.zero		1


	//   ....[61]....
        /*04b4*/ 	.word	0x000009a0
        /*04b8*/ 	.word	0x000000ff
        /*04bc*/ 	.word	0x000002a0
        /*04c0*/ 	.short	0x0100
        /*04c2*/ 	.byte	0x05
	.zero		1


	//   ....[62]....
        /*04c4*/ 	.word	0x000009b0
        /*04c8*/ 	.word	0x000000ff
        /*04cc*/ 	.word	0x000000f8
        /*04d0*/ 	.short	0x0100
        /*04d2*/ 	.byte	0x05
	.zero		1


	//   ....[63]....
        /*04d4*/ 	.word	0x000009c0
        /*04d8*/ 	.word	0x000000ff
        /*04dc*/ 	.word	0x000002a8
        /*04e0*/ 	.short	0x0100
        /*04e2*/ 	.byte	0x05
	.zero		1


	//   ....[64]....
        /*04e4*/ 	.word	0x000009d0
        /*04e8*/ 	.word	0x000000ff
        /*04ec*/ 	.word	0x00000100
        /*04f0*/ 	.short	0x0100
        /*04f2*/ 	.byte	0x05
	.zero		1


	//   ....[65]....
        /*04f4*/ 	.word	0x000009e0
        /*04f8*/ 	.word	0x000000ff
        /*04fc*/ 	.word	0x000002b0
        /*0500*/ 	.short	0x0100
        /*0502*/ 	.byte	0x05
	.zero		1


	//   ....[66]....
        /*0504*/ 	.word	0x000009f0
        /*0508*/ 	.word	0x000000ff
        /*050c*/ 	.word	0x00000108
        /*0510*/ 	.short	0x0100
        /*0512*/ 	.byte	0x05
	.zero		1


	//   ....[67]....
        /*0514*/ 	.word	0x00000a00
        /*0518*/ 	.word	0x000000ff
        /*051c*/ 	.word	0x000002b8
        /*0520*/ 	.short	0x0100
        /*0522*/ 	.byte	0x05
	.zero		1


	//   ....[68]....
        /*0524*/ 	.word	0x00000a10
        /*0528*/ 	.word	0x000000ff
        /*052c*/ 	.word	0x00000110
        /*0530*/ 	.short	0x0100
        /*0532*/ 	.byte	0x05
	.zero		1


	//   ....[69]....
        /*0534*/ 	.word	0x00000a20
        /*0538*/ 	.word	0x000000ff
        /*053c*/ 	.word	0x000002c0
        /*0540*/ 	.short	0x0100
        /*0542*/ 	.byte	0x05
	.zero		1


	//   ....[70]....
        /*0544*/ 	.word	0x00000a30
        /*0548*/ 	.word	0x000000ff
        /*054c*/ 	.word	0x00000118
        /*0550*/ 	.short	0x0100
        /*0552*/ 	.byte	0x05
	.zero		1


	//   ....[71]....
        /*0554*/ 	.word	0x00000a40
        /*0558*/ 	.word	0x000000ff
        /*055c*/ 	.word	0x000002c8
        /*0560*/ 	.short	0x0100
        /*0562*/ 	.byte	0x05
	.zero		1


	//   ....[72]....
        /*0564*/ 	.word	0x00000a50
        /*0568*/ 	.word	0x000000ff
        /*056c*/ 	.word	0x00000120
        /*0570*/ 	.short	0x0100
        /*0572*/ 	.byte	0x05
	.zero		1


	//   ....[73]....
        /*0574*/ 	.word	0x00000a60
        /*0578*/ 	.word	0x000000ff
        /*057c*/ 	.word	0x000002d0
        /*0580*/ 	.short	0x0100
        /*0582*/ 	.byte	0x05
	.zero		1


	//   ....[74]....
        /*0584*/ 	.word	0x00000a70
        /*0588*/ 	.word	0x000000ff
        /*058c*/ 	.word	0x00000128
        /*0590*/ 	.short	0x0100
        /*0592*/ 	.byte	0x05
	.zero		1


	//   ....[75]....
        /*0594*/ 	.word	0x00000a80
        /*0598*/ 	.word	0x000000ff
        /*059c*/ 	.word	0x000002d8
        /*05a0*/ 	.short	0x0100
        /*05a2*/ 	.byte	0x05
	.zero		1


	//   ....[76]....
        /*05a4*/ 	.word	0x00000a90
        /*05a8*/ 	.word	0x000000ff
        /*05ac*/ 	.word	0x00000130
        /*05b0*/ 	.short	0x0100
        /*05b2*/ 	.byte	0x05
	.zero		1


	//   ....[77]....
        /*05b4*/ 	.word	0x00000aa0
        /*05b8*/ 	.word	0x000000ff
        /*05bc*/ 	.word	0x000002e0
        /*05c0*/ 	.short	0x0100
        /*05c2*/ 	.byte	0x05
	.zero		1


	//   ....[78]....
        /*05c4*/ 	.word	0x00000ab0
        /*05c8*/ 	.word	0x000000ff
        /*05cc*/ 	.word	0x00000138
        /*05d0*/ 	.short	0x0100
        /*05d2*/ 	.byte	0x05
	.zero		1


	//   ....[79]....
        /*05d4*/ 	.word	0x00000ac0
        /*05d8*/ 	.word	0x000000ff
        /*05dc*/ 	.word	0x000002e8
        /*05e0*/ 	.short	0x0100
        /*05e2*/ 	.byte	0x05
	.zero		1


	//   ....[80]....
        /*05e4*/ 	.word	0x00000ad0
        /*05e8*/ 	.word	0x000000ff
        /*05ec*/ 	.word	0x00000140
        /*05f0*/ 	.short	0x0100
        /*05f2*/ 	.byte	0x05
	.zero		1


	//   ....[81]....
        /*05f4*/ 	.word	0x00000ae0
        /*05f8*/ 	.word	0x000000ff
        /*05fc*/ 	.word	0x000002f0
        /*0600*/ 	.short	0x0100
        /*0602*/ 	.byte	0x05
	.zero		1


	//   ....[82]....
        /*0604*/ 	.word	0x00000af0
        /*0608*/ 	.word	0x000000ff
        /*060c*/ 	.word	0x00000148
        /*0610*/ 	.short	0x0100
        /*0612*/ 	.byte	0x05
	.zero		1


	//   ....[83]....
        /*0614*/ 	.word	0x00000b00
        /*0618*/ 	.word	0x000000ff
        /*061c*/ 	.word	0x000002f8
        /*0620*/ 	.short	0x0100
        /*0622*/ 	.byte	0x05
	.zero		1


	//   ....[84]....
        /*0624*/ 	.word	0x00000b10
        /*0628*/ 	.word	0x000000ff
        /*062c*/ 	.word	0x00000150
        /*0630*/ 	.short	0x0100
        /*0632*/ 	.byte	0x05
	.zero		1


	//   ....[85]....
        /*0634*/ 	.word	0x00000b20
        /*0638*/ 	.word	0x000000ff
        /*063c*/ 	.word	0x00000300
        /*0640*/ 	.short	0x0100
        /*0642*/ 	.byte	0x05
	.zero		1


	//   ....[86]....
        /*0644*/ 	.word	0x00000b30
        /*0648*/ 	.word	0x000000ff
        /*064c*/ 	.word	0x00000158
        /*0650*/ 	.short	0x0100
        /*0652*/ 	.byte	0x05
	.zero		1


	//   ....[87]....
        /*0654*/ 	.word	0x00000b40
        /*0658*/ 	.word	0x000000ff
        /*065c*/ 	.word	0x00000308
        /*0660*/ 	.short	0x0100
        /*0662*/ 	.byte	0x05
	.zero		1


	//   ....[88]....
        /*0664*/ 	.word	0x00000b50
        /*0668*/ 	.word	0x000000ff
        /*066c*/ 	.word	0x00000160
        /*0670*/ 	.short	0x0100
        /*0672*/ 	.byte	0x05
	.zero		1


	//   ....[89]....
        /*0674*/ 	.word	0x00000b60
        /*0678*/ 	.word	0x000000ff
        /*067c*/ 	.word	0x00000310
        /*0680*/ 	.short	0x0100
        /*0682*/ 	.byte	0x05
	.zero		1


	//   ....[90]....
        /*0684*/ 	.word	0x00000b70
        /*0688*/ 	.word	0x000000ff
        /*068c*/ 	.word	0x00000168
        /*0690*/ 	.short	0x0100
        /*0692*/ 	.byte	0x05
	.zero		1


	//   ....[91]....
        /*0694*/ 	.word	0x00000b80
        /*0698*/ 	.word	0x000000ff
        /*069c*/ 	.word	0x00000318
        /*06a0*/ 	.short	0x0100
        /*06a2*/ 	.byte	0x05
	.zero		1


	//   ....[92]....
        /*06a4*/ 	.word	0x00000b90
        /*06a8*/ 	.word	0x000000ff
        /*06ac*/ 	.word	0x00000170
        /*06b0*/ 	.short	0x0100
        /*06b2*/ 	.byte	0x05
	.zero		1


	//   ....[93]....
        /*06b4*/ 	.word	0x00000ba0
        /*06b8*/ 	.word	0x000000ff
        /*06bc*/ 	.word	0x00000320
        /*06c0*/ 	.short	0x0100
        /*06c2*/ 	.byte	0x05
	.zero		1


	//   ....[94]....
        /*06c4*/ 	.word	0x00000bb0
        /*06c8*/ 	.word	0x000000ff
        /*06cc*/ 	.word	0x00000178
        /*06d0*/ 	.short	0x0100
        /*06d2*/ 	.byte	0x05
	.zero		1


	//   ....[95]....
        /*06d4*/ 	.word	0x00000bc0
        /*06d8*/ 	.word	0x000000ff
        /*06dc*/ 	.word	0x00000328
        /*06e0*/ 	.short	0x0100
        /*06e2*/ 	.byte	0x05
	.zero		1


	//   ....[96]....
        /*06e4*/ 	.word	0x00000bd0
        /*06e8*/ 	.word	0x000000ff
        /*06ec*/ 	.word	0x00000180
        /*06f0*/ 	.short	0x0100
        /*06f2*/ 	.byte	0x05
	.zero		1


	//   ....[97]....
        /*06f4*/ 	.word	0x00000be0
        /*06f8*/ 	.word	0x000000ff
        /*06fc*/ 	.word	0x00000330
        /*0700*/ 	.short	0x0100
        /*0702*/ 	.byte	0x05
	.zero		1


	//   ....[98]....
        /*0704*/ 	.word	0x00000bf0
        /*0708*/ 	.word	0x000000ff
        /*070c*/ 	.word	0x00000188
        /*0710*/ 	.short	0x0100
        /*0712*/ 	.byte	0x05
	.zero		1


	//   ....[99]....
        /*0714*/ 	.word	0x00000c00
        /*0718*/ 	.word	0x000000ff
        /*071c*/ 	.word	0x00000338
        /*0720*/ 	.short	0x0100
        /*0722*/ 	.byte	0x05
	.zero		1


	//   ....[100]....
        /*0724*/ 	.word	0x00000c10
        /*0728*/ 	.word	0x000000ff
        /*072c*/ 	.word	0x00000190
        /*0730*/ 	.short	0x0100
        /*0732*/ 	.byte	0x05
	.zero		1


	//   ....[101]....
        /*0734*/ 	.word	0x00000c20
        /*0738*/ 	.word	0x000000ff
        /*073c*/ 	.word	0x00000340
        /*0740*/ 	.short	0x0100
        /*0742*/ 	.byte	0x05
	.zero		1


	//   ....[102]....
        /*0744*/ 	.word	0x00000c30
        /*0748*/ 	.word	0x000000ff
        /*074c*/ 	.word	0x00000198
        /*0750*/ 	.short	0x0100
        /*0752*/ 	.byte	0x05
	.zero		1


	//   ....[103]....
        /*0754*/ 	.word	0x00000c40
        /*0758*/ 	.word	0x000000ff
        /*075c*/ 	.word	0x00000348
        /*0760*/ 	.short	0x0100
        /*0762*/ 	.byte	0x05
	.zero		1


	//   ....[104]....
        /*0764*/ 	.word	0x00000c50
        /*0768*/ 	.word	0x000000ff
        /*076c*/ 	.word	0x000001a0
        /*0770*/ 	.short	0x0100
        /*0772*/ 	.byte	0x05
	.zero		1


	//   ....[105]....
        /*0774*/ 	.word	0x00000c60
        /*0778*/ 	.word	0x000000ff
        /*077c*/ 	.word	0x00000350
        /*0780*/ 	.short	0x0100
        /*0782*/ 	.byte	0x05
	.zero		1


	//   ....[106]....
        /*0784*/ 	.word	0x00000c70
        /*0788*/ 	.word	0x000000ff
        /*078c*/ 	.word	0x000001a8
        /*0790*/ 	.short	0x0100
        /*0792*/ 	.byte	0x05
	.zero		1


	//   ....[107]....
        /*0794*/ 	.word	0x00000c80
        /*0798*/ 	.word	0x000000ff
        /*079c*/ 	.word	0x00000358
        /*07a0*/ 	.short	0x0100
        /*07a2*/ 	.byte	0x05
	.zero		1


	//   ....[108]....
        /*07a4*/ 	.word	0x00000dc0
        /*07a8*/ 	.word	0x000000ff
        /*07ac*/ 	.word	0x00000360
        /*07b0*/ 	.short	0x0100
        /*07b2*/ 	.byte	0x06
	.zero		1


	//   ....[109]....
        /*07b4*/ 	.word	0x00000dd0
        /*07b8*/ 	.word	0x000000ff
        /*07bc*/ 	.word	0x00000368
        /*07c0*/ 	.short	0x0100
        /*07c2*/ 	.byte	0x06
	.zero		1


	//   ....[110]....
        /*07c4*/ 	.word	0x00000ec0
        /*07c8*/ 	.word	0x000000ff
        /*07cc*/ 	.word	0x00000370
        /*07d0*/ 	.short	0x0100
        /*07d2*/ 	.byte	0x05
	.zero		1


	//   ....[111]....
        /*07d4*/ 	.word	0x00000ed0
        /*07d8*/ 	.word	0x000000ff
        /*07dc*/ 	.word	0x00000378
        /*07e0*/ 	.short	0x0100
        /*07e2*/ 	.byte	0x05
	.zero		1


	//   ....[112]....
        /*07e4*/ 	.word	0x00001010
        /*07e8*/ 	.word	0x000000ff
        /*07ec*/ 	.word	0x00000380
        /*07f0*/ 	.short	0x0100
        /*07f2*/ 	.byte	0x05
	.zero		1


	//   ....[113]....
        /*07f4*/ 	.word	0x00001020
        /*07f8*/ 	.word	0x000000ff
        /*07fc*/ 	.word	0x00000390
        /*0800*/ 	.short	0x0100
        /*0802*/ 	.byte	0x05
	.zero		1


	//   ....[114]....
        /*0804*/ 	.word	0x00001030
        /*0808*/ 	.word	0x000000ff
        /*080c*/ 	.word	0x00000388
        /*0810*/ 	.short	0x0100
        /*0812*/ 	.byte	0x05
	.zero		1


	//   ....[115]....
        /*0814*/ 	.word	0x00001040
        /*0818*/ 	.word	0x000000ff
        /*081c*/ 	.word	0x00000398
        /*0820*/ 	.short	0x0100
        /*0822*/ 	.byte	0x05
	.zero		1


	//   ....[116]....
        /*0824*/ 	.word	0x00001170
        /*0828*/ 	.word	0x000000ff
        /*082c*/ 	.word	0x000003a0
        /*0830*/ 	.short	0x0100
        /*0832*/ 	.byte	0x06
	.zero		1


	//   ....[117]....
        /*0834*/ 	.word	0x00001180
        /*0838*/ 	.word	0x000000ff
        /*083c*/ 	.word	0x000003c0
        /*0840*/ 	.short	0x0100
        /*0842*/ 	.byte	0x06
	.zero		1


	//   ....[118]....
        /*0844*/ 	.word	0x00001190
        /*0848*/ 	.word	0x000000ff
        /*084c*/ 	.word	0x000003a8
        /*0850*/ 	.short	0x0100
        /*0852*/ 	.byte	0x06
	.zero		1


	//   ....[119]....
        /*0854*/ 	.word	0x000011a0
        /*0858*/ 	.word	0x000000ff
        /*085c*/ 	.word	0x000003c8
        /*0860*/ 	.short	0x0100
        /*0862*/ 	.byte	0x06
	.zero		1


	//   ....[120]....
        /*0864*/ 	.word	0x000011b0
        /*0868*/ 	.word	0x000000ff
        /*086c*/ 	.word	0x000003b0
        /*0870*/ 	.short	0x0100
        /*0872*/ 	.byte	0x06
	.zero		1


	//   ....[121]....
        /*0874*/ 	.word	0x000011c0
        /*0878*/ 	.word	0x000000ff
        /*087c*/ 	.word	0x000003d0
        /*0880*/ 	.short	0x0100
        /*0882*/ 	.byte	0x06
	.zero		1


	//   ....[122]....
        /*0884*/ 	.word	0x000011d0
        /*0888*/ 	.word	0x000000ff
        /*088c*/ 	.word	0x000003b8
        /*0890*/ 	.short	0x0100
        /*0892*/ 	.byte	0x06
	.zero		1


	//   ....[123]....
        /*0894*/ 	.word	0x000011e0
        /*0898*/ 	.word	0x000000ff
        /*089c*/ 	.word	0x000003d8
        /*08a0*/ 	.short	0x0100
        /*08a2*/ 	.byte	0x06
	.zero		1


	//   ....[124]....
        /*08a4*/ 	.word	0x000012d0
        /*08a8*/ 	.word	0x000000ff
        /*08ac*/ 	.word	0x000003e0
        /*08b0*/ 	.short	0x0100
        /*08b2*/ 	.byte	0x05
	.zero		1


	//   ....[125]....
        /*08b4*/ 	.word	0x000012e0
        /*08b8*/ 	.word	0x000000ff
        /*08bc*/ 	.word	0x000003f0
        /*08c0*/ 	.short	0x0100
        /*08c2*/ 	.byte	0x05
	.zero		1


	//   ....[126]....
        /*08c4*/ 	.word	0x000012f0
        /*08c8*/ 	.word	0x000000ff
        /*08cc*/ 	.word	0x000003e8
        /*08d0*/ 	.short	0x0100
        /*08d2*/ 	.byte	0x05
	.zero		1


	//   ....[127]....
        /*08d4*/ 	.word	0x00001300
        /*08d8*/ 	.word	0x000000ff
        /*08dc*/ 	.word	0x000003f8
        /*08e0*/ 	.short	0x0100
        /*08e2*/ 	.byte	0x05
	.zero		1


	//   ....[128]....
        /*08e4*/ 	.word	0x00001bd0
        /*08e8*/ 	.word	0x00000003
        /*08ec*/ 	.word	0x000003f0
        /*08f0*/ 	.short	0x010a
        /*08f2*/ 	.byte	0xff
	.zero		1


	//   ....[129]....
        /*08f4*/ 	.word	0x00001c00
        /*08f8*/ 	.word	0x00000003
        /*08fc*/ 	.word	0x000003e0
        /*0900*/ 	.short	0x0101
        /*0902*/ 	.byte	0xff
	.zero		1


	//   ....[130]....
        /*0904*/ 	.word	0x00001cd0
        /*0908*/ 	.word	0x000000ff
        /*090c*/ 	.word	0x000001b0
        /*0910*/ 	.short	0x010a
        /*0912*/ 	.byte	0x08
	.zero		1


	//   ....[131]....
        /*0914*/ 	.word	0x00001d70
        /*0918*/ 	.word	0x000000ff
        /*091c*/ 	.word	0x000001b0
        /*0920*/ 	.short	0x010a
        /*0922*/ 	.byte	0x21
	.zero		1


	//   ....[132]....
        /*0924*/ 	.word	0x00001ed0
        /*0928*/ 	.word	0x000000ff
        /*092c*/ 	.word	0x000001b0
        /*0930*/ 	.short	0x010a
        /*0932*/ 	.byte	0x08
	.zero		1


	//   ....[133]....
        /*0934*/ 	.word	0x00001fc0
        /*0938*/ 	.word	0x000000ff
        /*093c*/ 	.word	0x00000378
        /*0940*/ 	.short	0x0101
        /*0942*/ 	.byte	0x04
	.zero		1


	//   ....[134]....
        /*0944*/ 	.word	0x00001fe0
        /*0948*/ 	.word	0x000000ff
        /*094c*/ 	.word	0x000001b0
        /*0950*/ 	.short	0x010a
        /*0952*/ 	.byte	0x08
	.zero		1


	//   ....[135]....
        /*0954*/ 	.word	0x00002060
        /*0958*/ 	.word	0x000000ff
        /*095c*/ 	.word	0x000001b0
        /*0960*/ 	.short	0x010a
        /*0962*/ 	.byte	0x11
	.zero		1


	//   ....[136]....
        /*0964*/ 	.word	0x000021c0
        /*0968*/ 	.word	0x000000ff
        /*096c*/ 	.word	0x000001b0
        /*0970*/ 	.short	0x010a
        /*0972*/ 	.byte	0x08
	.zero		1


	//   ....[137]....
        /*0974*/ 	.word	0x000022e0
        /*0978*/ 	.word	0x00000002
        /*097c*/ 	.word	0x00000380
        /*0980*/ 	.short	0x010a
        /*0982*/ 	.byte	0xff
	.zero		1


	//   ....[138]....
        /*0984*/ 	.word	0x000023a0
        /*0988*/ 	.word	0x00000002
        /*098c*/ 	.word	0x00000000
        /*0990*/ 	.short	0x0101
        /*0992*/ 	.byte	0xff
	.zero		1


	//   ....[139]....
        /*0994*/ 	.word	0x00002900
        /*0998*/ 	.word	0x000000ff
        /*099c*/ 	.word	0x00000000
        /*09a0*/ 	.short	0x010a
        /*09a2*/ 	.byte	0x05
	.zero		1


	//   ....[140]....
        /*09a4*/ 	.word	0x00002990
        /*09a8*/ 	.word	0x000000ff
        /*09ac*/ 	.word	0x00000000
        /*09b0*/ 	.short	0x010a
        /*09b2*/ 	.byte	0x05
	.zero		1


	//   ....[141]....
        /*09b4*/ 	.word	0x00002a20
        /*09b8*/ 	.word	0x000000ff
        /*09bc*/ 	.word	0x00000000
        /*09c0*/ 	.short	0x010a
        /*09c2*/ 	.byte	0x05
	.zero		1


	//   ....[142]....
        /*09c4*/ 	.word	0x00002ab0
        /*09c8*/ 	.word	0x000000ff
        /*09cc*/ 	.word	0x00000000
        /*09d0*/ 	.short	0x010a
        /*09d2*/ 	.byte	0x05
	.zero		1


	//   ....[143]....
        /*09d4*/ 	.word	0x00002b40
        /*09d8*/ 	.word	0x000000ff
        /*09dc*/ 	.word	0x00000000
        /*09e0*/ 	.short	0x010a
        /*09e2*/ 	.byte	0x05
	.zero		1


	//   ....[144]....
        /*09e4*/ 	.word	0x00002bd0
        /*09e8*/ 	.word	0x000000ff
        /*09ec*/ 	.word	0x00000000
        /*09f0*/ 	.short	0x010a
        /*09f2*/ 	.byte	0x05
	.zero		1


	//   ....[145]....
        /*09f4*/ 	.word	0x00002c60
        /*09f8*/ 	.word	0x000000ff
        /*09fc*/ 	.word	0x00000000
        /*0a00*/ 	.short	0x010a
        /*0a02*/ 	.byte	0x05
	.zero		1


	//   ....[146]....
        /*0a04*/ 	.word	0x00002cf0
        /*0a08*/ 	.word	0x000000ff
        /*0a0c*/ 	.word	0x00000000
        /*0a10*/ 	.short	0x010a
        /*0a12*/ 	.byte	0x05
	.zero		1


	//   ....[147]....
        /*0a14*/ 	.word	0x00002d80
        /*0a18*/ 	.word	0x000000ff
        /*0a1c*/ 	.word	0x00000000
        /*0a20*/ 	.short	0x010a
        /*0a22*/ 	.byte	0x05
	.zero		1


	//   ....[148]....
        /*0a24*/ 	.word	0x00002e10
        /*0a28*/ 	.word	0x000000ff
        /*0a2c*/ 	.word	0x00000000
        /*0a30*/ 	.short	0x010a
        /*0a32*/ 	.byte	0x05
	.zero		1


	//   ....[149]....
        /*0a34*/ 	.word	0x00002ea0
        /*0a38*/ 	.word	0x000000ff
        /*0a3c*/ 	.word	0x00000000
        /*0a40*/ 	.short	0x010a
        /*0a42*/ 	.byte	0x05
	.zero		1


	//   ....[150]....
        /*0a44*/ 	.word	0x00002f30
        /*0a48*/ 	.word	0x000000ff
        /*0a4c*/ 	.word	0x00000000
        /*0a50*/ 	.short	0x010a
        /*0a52*/ 	.byte	0x05
	.zero		1


	//   ....[151]....
        /*0a54*/ 	.word	0x00002fc0
        /*0a58*/ 	.word	0x000000ff
        /*0a5c*/ 	.word	0x00000000
        /*0a60*/ 	.short	0x010a
        /*0a62*/ 	.byte	0x05
	.zero		1


	//   ....[152]....
        /*0a64*/ 	.word	0x00003050
        /*0a68*/ 	.word	0x000000ff
        /*0a6c*/ 	.word	0x00000000
        /*0a70*/ 	.short	0x010a
        /*0a72*/ 	.byte	0x05
	.zero		1


	//   ....[153]....
        /*0a74*/ 	.word	0x000030e0
        /*0a78*/ 	.word	0x000000ff
        /*0a7c*/ 	.word	0x00000000
        /*0a80*/ 	.short	0x010a
        /*0a82*/ 	.byte	0x05
	.zero		1


	//   ....[154]....
        /*0a84*/ 	.word	0x00003170
        /*0a88*/ 	.word	0x000000ff
        /*0a8c*/ 	.word	0x00000000
        /*0a90*/ 	.short	0x010a
        /*0a92*/ 	.byte	0x05
	.zero		1


	//   ....[155]....
        /*0a94*/ 	.word	0x00003200
        /*0a98*/ 	.word	0x000000ff
        /*0a9c*/ 	.word	0x00000000
        /*0aa0*/ 	.short	0x010a
        /*0aa2*/ 	.byte	0x05
	.zero		1


	//   ....[156]....
        /*0aa4*/ 	.word	0x00003290
        /*0aa8*/ 	.word	0x000000ff
        /*0aac*/ 	.word	0x00000000
        /*0ab0*/ 	.short	0x010a
        /*0ab2*/ 	.byte	0x05
	.zero		1


	//   ....[157]....
        /*0ab4*/ 	.word	0x00003320
        /*0ab8*/ 	.word	0x000000ff
        /*0abc*/ 	.word	0x00000000
        /*0ac0*/ 	.short	0x010a
        /*0ac2*/ 	.byte	0x05
	.zero		1


	//   ....[158]....
        /*0ac4*/ 	.word	0x000033b0
        /*0ac8*/ 	.word	0x000000ff
        /*0acc*/ 	.word	0x00000000
        /*0ad0*/ 	.short	0x010a
        /*0ad2*/ 	.byte	0x05
	.zero		1


	//   ....[159]....
        /*0ad4*/ 	.word	0x00003440
        /*0ad8*/ 	.word	0x000000ff
        /*0adc*/ 	.word	0x00000000
        /*0ae0*/ 	.short	0x010a
        /*0ae2*/ 	.byte	0x05
	.zero		1


	//   ....[160]....
        /*0ae4*/ 	.word	0x000034d0
        /*0ae8*/ 	.word	0x000000ff
        /*0aec*/ 	.word	0x00000000
        /*0af0*/ 	.short	0x010a
        /*0af2*/ 	.byte	0x05
	.zero		1


	//   ....[161]....
        /*0af4*/ 	.word	0x00003560
        /*0af8*/ 	.word	0x000000ff
        /*0afc*/ 	.word	0x00000000
        /*0b00*/ 	.short	0x010a
        /*0b02*/ 	.byte	0x05
	.zero		1


	//   ....[162]....
        /*0b04*/ 	.word	0x000035f0
        /*0b08*/ 	.word	0x000000ff
        /*0b0c*/ 	.word	0x00000000
        /*0b10*/ 	.short	0x010a
        /*0b12*/ 	.byte	0x05
	.zero		1


	//   ....[163]....
        /*0b14*/ 	.word	0x00003680
        /*0b18*/ 	.word	0x000000ff
        /*0b1c*/ 	.word	0x00000000
        /*0b20*/ 	.short	0x010a
        /*0b22*/ 	.byte	0x05
	.zero		1


	//   ....[164]....
        /*0b24*/ 	.word	0x00003710
        /*0b28*/ 	.word	0x000000ff
        /*0b2c*/ 	.word	0x00000000
        /*0b30*/ 	.short	0x010a
        /*0b32*/ 	.byte	0x05
	.zero		1


	//   ....[165]....
        /*0b34*/ 	.word	0x000037a0
        /*0b38*/ 	.word	0x000000ff
        /*0b3c*/ 	.word	0x00000000
        /*0b40*/ 	.short	0x010a
        /*0b42*/ 	.byte	0x05
	.zero		1


	//   ....[166]....
        /*0b44*/ 	.word	0x00003830
        /*0b48*/ 	.word	0x000000ff
        /*0b4c*/ 	.word	0x00000000
        /*0b50*/ 	.short	0x010a
        /*0b52*/ 	.byte	0x05
	.zero		1


	//   ....[167]....
        /*0b54*/ 	.word	0x000038c0
        /*0b58*/ 	.word	0x000000ff
        /*0b5c*/ 	.word	0x00000000
        /*0b60*/ 	.short	0x010a
        /*0b62*/ 	.byte	0x05
	.zero		1


	//   ....[168]....
        /*0b64*/ 	.word	0x00003950
        /*0b68*/ 	.word	0x000000ff
        /*0b6c*/ 	.word	0x00000000
        /*0b70*/ 	.short	0x010a
        /*0b72*/ 	.byte	0x05
	.zero		1


	//   ....[169]....
        /*0b74*/ 	.word	0x000039e0
        /*0b78*/ 	.word	0x000000ff
        /*0b7c*/ 	.word	0x00000000
        /*0b80*/ 	.short	0x010a
        /*0b82*/ 	.byte	0x05
	.zero		1


	//   ....[170]....
        /*0b84*/ 	.word	0x00003a70
        /*0b88*/ 	.word	0x000000ff
        /*0b8c*/ 	.word	0x00000000
        /*0b90*/ 	.short	0x010a
        /*0b92*/ 	.byte	0x05
	.zero		1


	//   ....[171]....
        /*0b94*/ 	.word	0x00003b00
        /*0b98*/ 	.word	0x000000ff
        /*0b9c*/ 	.word	0x00000000
        /*0ba0*/ 	.short	0x010a
        /*0ba2*/ 	.byte	0x05
	.zero		1


	//   ....[172]....
        /*0ba4*/ 	.word	0x00003b90
        /*0ba8*/ 	.word	0x000000ff
        /*0bac*/ 	.word	0x00000000
        /*0bb0*/ 	.short	0x010a
        /*0bb2*/ 	.byte	0x05
	.zero		1


	//   ....[173]....
        /*0bb4*/ 	.word	0x00003c20
        /*0bb8*/ 	.word	0x000000ff
        /*0bbc*/ 	.word	0x00000000
        /*0bc0*/ 	.short	0x010a
        /*0bc2*/ 	.byte	0x05
	.zero		1


	//   ....[174]....
        /*0bc4*/ 	.word	0x00003cb0
        /*0bc8*/ 	.word	0x000000ff
        /*0bcc*/ 	.word	0x00000000
        /*0bd0*/ 	.short	0x010a
        /*0bd2*/ 	.byte	0x05
	.zero		1


	//   ....[175]....
        /*0bd4*/ 	.word	0x00003d40
        /*0bd8*/ 	.word	0x000000ff
        /*0bdc*/ 	.word	0x00000000
        /*0be0*/ 	.short	0x010a
        /*0be2*/ 	.byte	0x05
	.zero		1


	//   ....[176]....
        /*0be4*/ 	.word	0x00003dd0
        /*0be8*/ 	.word	0x000000ff
        /*0bec*/ 	.word	0x00000000
        /*0bf0*/ 	.short	0x010a
        /*0bf2*/ 	.byte	0x05
	.zero		1


	//   ....[177]....
        /*0bf4*/ 	.word	0x00003e60
        /*0bf8*/ 	.word	0x000000ff
        /*0bfc*/ 	.word	0x00000000
        /*0c00*/ 	.short	0x010a
        /*0c02*/ 	.byte	0x05
	.zero		1


	//   ....[178]....
        /*0c04*/ 	.word	0x00003ef0
        /*0c08*/ 	.word	0x000000ff
        /*0c0c*/ 	.word	0x00000000
        /*0c10*/ 	.short	0x010a
        /*0c12*/ 	.byte	0x05
	.zero		1


	//   ....[179]....
        /*0c14*/ 	.word	0x00003f80
        /*0c18*/ 	.word	0x000000ff
        /*0c1c*/ 	.word	0x00000000
        /*0c20*/ 	.short	0x010a
        /*0c22*/ 	.byte	0x05
	.zero		1


	//   ....[180]....
        /*0c24*/ 	.word	0x00004010
        /*0c28*/ 	.word	0x000000ff
        /*0c2c*/ 	.word	0x00000000
        /*0c30*/ 	.short	0x010a
        /*0c32*/ 	.byte	0x05
	.zero		1


	//   ....[181]....
        /*0c34*/ 	.word	0x000040a0
        /*0c38*/ 	.word	0x000000ff
        /*0c3c*/ 	.word	0x00000000
        /*0c40*/ 	.short	0x010a
        /*0c42*/ 	.byte	0x05
	.zero		1


	//   ....[182]....
        /*0c44*/ 	.word	0x00004130
        /*0c48*/ 	.word	0x000000ff
        /*0c4c*/ 	.word	0x00000000
        /*0c50*/ 	.short	0x010a
        /*0c52*/ 	.byte	0x05
	.zero		1


	//   ....[183]....
        /*0c54*/ 	.word	0x000041c0
        /*0c58*/ 	.word	0x000000ff
        /*0c5c*/ 	.word	0x00000000
        /*0c60*/ 	.short	0x010a
        /*0c62*/ 	.byte	0x05
	.zero		1


	//   ....[184]....
        /*0c64*/ 	.word	0x00004250
        /*0c68*/ 	.word	0x000000ff
        /*0c6c*/ 	.word	0x00000000
        /*0c70*/ 	.short	0x010a
        /*0c72*/ 	.byte	0x05
	.zero		1


	//   ....[185]....
        /*0c74*/ 	.word	0x000042e0
        /*0c78*/ 	.word	0x000000ff
        /*0c7c*/ 	.word	0x00000000
        /*0c80*/ 	.short	0x010a
        /*0c82*/ 	.byte	0x05
	.zero		1


	//   ....[186]....
        /*0c84*/ 	.word	0x00004370
        /*0c88*/ 	.word	0x000000ff
        /*0c8c*/ 	.word	0x00000000
        /*0c90*/ 	.short	0x010a
        /*0c92*/ 	.byte	0x05
	.zero		1


	//   ....[187]....
        /*0c94*/ 	.word	0x00004400
        /*0c98*/ 	.word	0x000000ff
        /*0c9c*/ 	.word	0x00000000
        /*0ca0*/ 	.short	0x010a
        /*0ca2*/ 	.byte	0x05
	.zero		1


	//   ....[188]....
        /*0ca4*/ 	.word	0x00004490
        /*0ca8*/ 	.word	0x000000ff
        /*0cac*/ 	.word	0x00000000
        /*0cb0*/ 	.short	0x010a
        /*0cb2*/ 	.byte	0x05
	.zero		1


	//   ....[189]....
        /*0cb4*/ 	.word	0x00004520
        /*0cb8*/ 	.word	0x000000ff
        /*0cbc*/ 	.word	0x00000000
        /*0cc0*/ 	.short	0x010a
        /*0cc2*/ 	.byte	0x05
	.zero		1


	//   ....[190]....
        /*0cc4*/ 	.word	0x000045b0
        /*0cc8*/ 	.word	0x000000ff
        /*0ccc*/ 	.word	0x00000000
        /*0cd0*/ 	.short	0x010a
        /*0cd2*/ 	.byte	0x05
	.zero		1


	//   ....[191]....
        /*0cd4*/ 	.word	0x00004640
        /*0cd8*/ 	.word	0x000000ff
        /*0cdc*/ 	.word	0x00000000
        /*0ce0*/ 	.short	0x010a
        /*0ce2*/ 	.byte	0x05
	.zero		1


	//   ....[192]....
        /*0ce4*/ 	.word	0x000046e0
        /*0ce8*/ 	.word	0x00000000
        /*0cec*/ 	.word	0x00000000
        /*0cf0*/ 	.short	0x010a
        /*0cf2*/ 	.byte	0xff
	.zero		1


	//   ....[193]....
        /*0cf4*/ 	.word	0x00004800
        /*0cf8*/ 	.word	0x00000000
        /*0cfc*/ 	.word	0x000003e0
        /*0d00*/ 	.short	0x010a
        /*0d02*/ 	.byte	0xff
	.zero		1


	//   ....[194]....
        /*0d04*/ 	.word	0x00004860
        /*0d08*/ 	.word	0x00000004
        /*0d0c*/ 	.word	0x00000000
        /*0d10*/ 	.short	0x0101
        /*0d12*/ 	.byte	0xff
	.zero		1


	//   ....[195]....
        /*0d14*/ 	.word	0x00004880
        /*0d18*/ 	.word	0x000000ff
        /*0d1c*/ 	.word	0x00000390
        /*0d20*/ 	.short	0x010a
        /*0d22*/ 	.byte	0x05
	.zero		1


	//   ....[196]....
        /*0d24*/ 	.word	0x000049a0
        /*0d28*/ 	.word	0x00000000
        /*0d2c*/ 	.word	0x00000380
        /*0d30*/ 	.short	0x010a
        /*0d32*/ 	.byte	0xff
	.zero		1


	//   ....[197]....
        /*0d34*/ 	.word	0x00004ab0
        /*0d38*/ 	.word	0x00000000
        /*0d3c*/ 	.word	0x00000000
        /*0d40*/ 	.short	0x0101
        /*0d42*/ 	.byte	0xff
	.zero		1


	//   ....[198]....
        /*0d44*/ 	.word	0x00004b40
        /*0d48*/ 	.word	0x000000ff
        /*0d4c*/ 	.word	0x00000390
        /*0d50*/ 	.short	0x0106
        /*0d52*/ 	.byte	0x05
	.zero		1


	//   ....[199]....
        /*0d54*/ 	.word	0x00004b60
        /*0d58*/ 	.word	0x000000ff
        /*0d5c*/ 	.word	0x00000390
        /*0d60*/ 	.short	0x010a
        /*0d62*/ 	.byte	0x05
	.zero		1


	//   ....[200]....
        /*0d64*/ 	.word	0x00004bf0
        /*0d68*/ 	.word	0x000000ff
        /*0d6c*/ 	.word	0x00000390
        /*0d70*/ 	.short	0x0106
        /*0d72*/ 	.byte	0x04
	.zero		1


	//   ....[201]....
        /*0d74*/ 	.word	0x00004c30
        /*0d78*/ 	.word	0x00000000
        /*0d7c*/ 	.word	0x00000390
        /*0d80*/ 	.short	0x010a
        /*0d82*/ 	.byte	0xff
	.zero		1


	//   ....[202]....
        /*0d84*/ 	.word	0x000050f0
        /*0d88*/ 	.word	0x00000000
        /*0d8c*/ 	.word	0x00000380
        /*0d90*/ 	.short	0x010a
        /*0d92*/ 	.byte	0xff
	.zero		1


	//   ....[203]....
        /*0d94*/ 	.word	0x000051f0
        /*0d98*/ 	.word	0x00000003
        /*0d9c*/ 	.word	0x00000000
        /*0da0*/ 	.short	0x0101
        /*0da2*/ 	.byte	0xff
	.zero		1


	//   ....[204]....
        /*0da4*/ 	.word	0x00005200
        /*0da8*/ 	.word	0x000000ff
        /*0dac*/ 	.word	0x00000000
        /*0db0*/ 	.short	0x010a
        /*0db2*/ 	.byte	0x04
	.zero		1


	//   ....[205]....
        /*0db4*/ 	.word	0x00005220
        /*0db8*/ 	.word	0x000000ff
        /*0dbc*/ 	.word	0x000003c0
        /*0dc0*/ 	.short	0x010a
        /*0dc2*/ 	.byte	0x09
	.zero		1


	//   ....[206]....
        /*0dc4*/ 	.word	0x00005360
        /*0dc8*/ 	.word	0x000000ff
        /*0dcc*/ 	.word	0x00000000
        /*0dd0*/ 	.short	0x010a
        /*0dd2*/ 	.byte	0x07
	.zero		1


	//   ....[207]....
        /*0dd4*/ 	.word	0x00005460
        /*0dd8*/ 	.word	0x000000ff
        /*0ddc*/ 	.word	0x00000000
        /*0de0*/ 	.short	0x010a
        /*0de2*/ 	.byte	0x04
	.zero		1


	//   ....[208]....
        /*0de4*/ 	.word	0x00005650
        /*0de8*/ 	.word	0x000000ff
        /*0dec*/ 	.word	0x00000000
        /*0df0*/ 	.short	0x010a
        /*0df2*/ 	.byte	0x05
	.zero		1


	//   ....[209]....
        /*0df4*/ 	.word	0x000056e0
        /*0df8*/ 	.word	0x000000ff
        /*0dfc*/ 	.word	0x00000000
        /*0e00*/ 	.short	0x010a
        /*0e02*/ 	.byte	0x05
	.zero		1


	//   ....[210]....
        /*0e04*/ 	.word	0x00005770
        /*0e08*/ 	.word	0x000000ff
        /*0e0c*/ 	.word	0x00000000
        /*0e10*/ 	.short	0x010a
        /*0e12*/ 	.byte	0x05
	.zero		1


	//   ....[211]....
        /*0e14*/ 	.word	0x00005800
        /*0e18*/ 	.word	0x000000ff
        /*0e1c*/ 	.word	0x00000000
        /*0e20*/ 	.short	0x010a
        /*0e22*/ 	.byte	0x07
	.zero		1


	//   ....[212]....
        /*0e24*/ 	.word	0x00005c40
        /*0e28*/ 	.word	0x00000000
        /*0e2c*/ 	.word	0x00000380
        /*0e30*/ 	.short	0x010a
        /*0e32*/ 	.byte	0xff
	.zero		1


	//   ....[213]....
        /*0e34*/ 	.word	0x00005d30
        /*0e38*/ 	.word	0x00000000
        /*0e3c*/ 	.word	0x00000000
        /*0e40*/ 	.short	0x0101
        /*0e42*/ 	.byte	0xff
	.zero		1


	//   ....[214]....
        /*0e44*/ 	.word	0x00006050
        /*0e48*/ 	.word	0x000000ff
        /*0e4c*/ 	.word	0x00000378
        /*0e50*/ 	.short	0x010a
        /*0e52*/ 	.byte	0x06
	.zero		1


	//   ....[215]....
        /*0e54*/ 	.word	0x000061d0
        /*0e58*/ 	.word	0x000000ff
        /*0e5c*/ 	.word	0x00000368
        /*0e60*/ 	.short	0x010a
        /*0e62*/ 	.byte	0x06
	.zero		1


	//   ....[216]....
        /*0e64*/ 	.word	0x00006500
        /*0e68*/ 	.word	0x000000ff
        /*0e6c*/ 	.word	0x00000360
        /*0e70*/ 	.short	0x010b
        /*0e72*/ 	.byte	0x06
	.zero		1


	//   ....[217]....
        /*0e74*/ 	.word	0x00006520
        /*0e78*/ 	.word	0x000000ff
        /*0e7c*/ 	.word	0x00000000
        /*0e80*/ 	.short	0x0101
        /*0e82*/ 	.byte	0x25
	.zero		1


	//   ....[218]....
        /*0e84*/ 	.word	0x00006560
        /*0e88*/ 	.word	0x00000000
        /*0e8c*/ 	.word	0x00000368
        /*0e90*/ 	.short	0x010a
        /*0e92*/ 	.byte	0xff
	.zero		1


	//   ....[219]....
        /*0e94*/ 	.word	0x000068c0
        /*0e98*/ 	.word	0x00000000
        /*0e9c*/ 	.word	0x00000380
        /*0ea0*/ 	.short	0x010a
        /*0ea2*/ 	.byte	0xff
	.zero		1


	//   ....[220]....
        /*0ea4*/ 	.word	0x000069d0
        /*0ea8*/ 	.word	0x00000000
        /*0eac*/ 	.word	0x00000000
        /*0eb0*/ 	.short	0x0101
        /*0eb2*/ 	.byte	0xff
	.zero		1


	//   ....[221]....
        /*0eb4*/ 	.word	0x00007380
        /*0eb8*/ 	.word	0x000000ff
        /*0ebc*/ 	.word	0x00000360
        /*0ec0*/ 	.short	0x010a
        /*0ec2*/ 	.byte	0x2b
	.zero		1


	//   ....[222]....
        /*0ec4*/ 	.word	0x000073a0
        /*0ec8*/ 	.word	0x0000005c
        /*0ecc*/ 	.word	0x000003a0
        /*0ed0*/ 	.short	0x010a
        /*0ed2*/ 	.byte	0xff
	.zero		1


	//   ....[223]....
        /*0ed4*/ 	.word	0x000074f0
        /*0ed8*/ 	.word	0x000000ff
        /*0edc*/ 	.word	0x00000360
        /*0ee0*/ 	.short	0x010a
        /*0ee2*/ 	.byte	0x2b
	.zero		1


	//   ....[224]....
        /*0ee4*/ 	.word	0x000075d0
        /*0ee8*/ 	.word	0x000000ff
        /*0eec*/ 	.word	0x00000000
        /*0ef0*/ 	.short	0x0101
        /*0ef2*/ 	.byte	0x04
	.zero		1


	//   ....[225]....
        /*0ef4*/ 	.word	0x00007630
        /*0ef8*/ 	.word	0x0000005c
        /*0efc*/ 	.word	0x000003a0
        /*0f00*/ 	.short	0x010a
        /*0f02*/ 	.byte	0xff
	.zero		1


	//   ....[226]....
        /*0f04*/ 	.word	0x00007a00
        /*0f08*/ 	.word	0x000000ff
        /*0f0c*/ 	.word	0x00000000
        /*0f10*/ 	.short	0x0101
        /*0f12*/ 	.byte	0x05
	.zero		1


	//   ....[227]....
        /*0f14*/ 	.word	0x00008290
        /*0f18*/ 	.word	0x00000003
        /*0f1c*/ 	.word	0x000003f0
        /*0f20*/ 	.short	0x010a
        /*0f22*/ 	.byte	0xff
	.zero		1


	//   ....[228]....
        /*0f24*/ 	.word	0x000082f0
        /*0f28*/ 	.word	0x00000002
        /*0f2c*/ 	.word	0x000001b0
        /*0f30*/ 	.short	0x010a
        /*0f32*/ 	.byte	0xff
	.zero		1


	//   ....[229]....
        /*0f34*/ 	.word	0x00008350
        /*0f38*/ 	.word	0x00000002
        /*0f3c*/ 	.word	0x000001b0
        /*0f40*/ 	.short	0x010a
        /*0f42*/ 	.byte	0xff
	.zero		1


	//   ....[230]....
        /*0f44*/ 	.word	0x000083a0
        /*0f48*/ 	.word	0x00000002
        /*0f4c*/ 	.word	0x00000380
        /*0f50*/ 	.short	0x010a
        /*0f52*/ 	.byte	0xff
	.zero		1


	//   ....[231]....
        /*0f54*/ 	.word	0x00008400
        /*0f58*/ 	.word	0x00000000
        /*0f5c*/ 	.word	0x00000000
        /*0f60*/ 	.short	0x010a
        /*0f62*/ 	.byte	0xff
	.zero		1


	//   ....[232]....
        /*0f64*/ 	.word	0x00008460
        /*0f68*/ 	.word	0x00000000
        /*0f6c*/ 	.word	0x00000000
        /*0f70*/ 	.short	0x010a
        /*0f72*/ 	.byte	0xff
	.zero		1


	//   ....[233]....
        /*0f74*/ 	.word	0x000084c0
        /*0f78*/ 	.word	0x00000000
        /*0f7c*/ 	.word	0x00000000
        /*0f80*/ 	.short	0x010a
        /*0f82*/ 	.byte	0xff
	.zero		1


	//   ....[234]....
        /*0f84*/ 	.word	0x00008520
        /*0f88*/ 	.word	0x00000000
        /*0f8c*/ 	.word	0x00000000
        /*0f90*/ 	.short	0x010a
        /*0f92*/ 	.byte	0xff
	.zero		1


	//   ....[235]....
        /*0f94*/ 	.word	0x00008580
        /*0f98*/ 	.word	0x00000000
        /*0f9c*/ 	.word	0x00000000
        /*0fa0*/ 	.short	0x010a
        /*0fa2*/ 	.byte	0xff
	.zero		1


	//   ....[236]....
        /*0fa4*/ 	.word	0x000085e0
        /*0fa8*/ 	.word	0x00000000
        /*0fac*/ 	.word	0x00000000
        /*0fb0*/ 	.short	0x010a
        /*0fb2*/ 	.byte	0xff
	.zero		1


	//   ....[237]....
        /*0fb4*/ 	.word	0x00008640
        /*0fb8*/ 	.word	0x00000000
        /*0fbc*/ 	.word	0x00000000
        /*0fc0*/ 	.short	0x010a
        /*0fc2*/ 	.byte	0xff
	.zero		1


	//   ....[238]....
        /*0fc4*/ 	.word	0x000086a0
        /*0fc8*/ 	.word	0x00000000
        /*0fcc*/ 	.word	0x00000000
        /*0fd0*/ 	.short	0x010a
        /*0fd2*/ 	.byte	0xff
	.zero		1


	//   ....[239]....
        /*0fd4*/ 	.word	0x00008700
        /*0fd8*/ 	.word	0x00000000
        /*0fdc*/ 	.word	0x00000000
        /*0fe0*/ 	.short	0x010a
        /*0fe2*/ 	.byte	0xff
	.zero		1


	//   ....[240]....
        /*0fe4*/ 	.word	0x00008760
        /*0fe8*/ 	.word	0x00000000
        /*0fec*/ 	.word	0x00000000
        /*0ff0*/ 	.short	0x010a
        /*0ff2*/ 	.byte	0xff
	.zero		1


	//   ....[241]....
        /*0ff4*/ 	.word	0x000087c0
        /*0ff8*/ 	.word	0x00000000
        /*0ffc*/ 	.word	0x00000000
        /*1000*/ 	.short	0x010a
        /*1002*/ 	.byte	0xff
	.zero		1


	//   ....[242]....
        /*1004*/ 	.word	0x00008820
        /*1008*/ 	.word	0x00000000
        /*100c*/ 	.word	0x00000000
        /*1010*/ 	.short	0x010a
        /*1012*/ 	.byte	0xff
	.zero		1


	//   ....[243]....
        /*1014*/ 	.word	0x00008880
        /*1018*/ 	.word	0x00000000
        /*101c*/ 	.word	0x00000000
        /*1020*/ 	.short	0x010a
        /*1022*/ 	.byte	0xff
	.zero		1


	//   ....[244]....
        /*1024*/ 	.word	0x000088e0
        /*1028*/ 	.word	0x00000000
        /*102c*/ 	.word	0x00000000
        /*1030*/ 	.short	0x010a
        /*1032*/ 	.byte	0xff
	.zero		1


	//   ....[245]....
        /*1034*/ 	.word	0x00008940
        /*1038*/ 	.word	0x00000000
        /*103c*/ 	.word	0x00000000
        /*1040*/ 	.short	0x010a
        /*1042*/ 	.byte	0xff
	.zero		1


	//   ....[246]....
        /*1044*/ 	.word	0x000089a0
        /*1048*/ 	.word	0x00000000
        /*104c*/ 	.word	0x00000000
        /*1050*/ 	.short	0x010a
        /*1052*/ 	.byte	0xff
	.zero		1


	//   ....[247]....
        /*1054*/ 	.word	0x00008a00
        /*1058*/ 	.word	0x00000000
        /*105c*/ 	.word	0x00000000
        /*1060*/ 	.short	0x010a
        /*1062*/ 	.byte	0xff
	.zero		1


	//   ....[248]....
        /*1064*/ 	.word	0x00008a60
        /*1068*/ 	.word	0x00000000
        /*106c*/ 	.word	0x00000000
        /*1070*/ 	.short	0x010a
        /*1072*/ 	.byte	0xff
	.zero		1


	//   ....[249]....
        /*1074*/ 	.word	0x00008ac0
        /*1078*/ 	.word	0x00000000
        /*107c*/ 	.word	0x00000000
        /*1080*/ 	.short	0x010a
        /*1082*/ 	.byte	0xff
	.zero		1


	//   ....[250]....
        /*1084*/ 	.word	0x00008b20
        /*1088*/ 	.word	0x00000000
        /*108c*/ 	.word	0x00000000
        /*1090*/ 	.short	0x010a
        /*1092*/ 	.byte	0xff
	.zero		1


	//   ....[251]....
        /*1094*/ 	.word	0x00008b80
        /*1098*/ 	.word	0x00000000
        /*109c*/ 	.word	0x00000000
        /*10a0*/ 	.short	0x010a
        /*10a2*/ 	.byte	0xff
	.zero		1


	//   ....[252]....
        /*10a4*/ 	.word	0x00008be0
        /*10a8*/ 	.word	0x00000000
        /*10ac*/ 	.word	0x00000000
        /*10b0*/ 	.short	0x010a
        /*10b2*/ 	.byte	0xff
	.zero		1


	//   ....[253]....
        /*10b4*/ 	.word	0x00008c40
        /*10b8*/ 	.word	0x00000000
        /*10bc*/ 	.word	0x00000000
        /*10c0*/ 	.short	0x010a
        /*10c2*/ 	.byte	0xff
	.zero		1


	//   ....[254]....
        /*10c4*/ 	.word	0x00008ca0
        /*10c8*/ 	.word	0x00000000
        /*10cc*/ 	.word	0x00000000
        /*10d0*/ 	.short	0x010a
        /*10d2*/ 	.byte	0xff
	.zero		1


	//   ....[255]....
        /*10d4*/ 	.word	0x00008d00
        /*10d8*/ 	.word	0x00000000
        /*10dc*/ 	.word	0x00000000
        /*10e0*/ 	.short	0x010a
        /*10e2*/ 	.byte	0xff
	.zero		1


	//   ....[0]....
        /*10e4*/ 	.word	0x00008d60
        /*10e8*/ 	.word	0x00000000
        /*10ec*/ 	.word	0x00000000
        /*10f0*/ 	.short	0x010a
        /*10f2*/ 	.byte	0xff
	.zero		1


	//   ....[1]....
        /*10f4*/ 	.word	0x00008dc0
        /*10f8*/ 	.word	0x00000000
        /*10fc*/ 	.word	0x00000000
        /*1100*/ 	.short	0x010a
        /*1102*/ 	.byte	0xff
	.zero		1


	//   ....[2]....
        /*1104*/ 	.word	0x00008e20
        /*1108*/ 	.word	0x00000000
        /*110c*/ 	.word	0x00000000
        /*1110*/ 	.short	0x010a
        /*1112*/ 	.byte	0xff
	.zero		1


	//   ....[3]....
        /*1114*/ 	.word	0x00008e80
        /*1118*/ 	.word	0x00000000
        /*111c*/ 	.word	0x00000000
        /*1120*/ 	.short	0x010a
        /*1122*/ 	.byte	0xff
	.zero		1


	//   ....[4]....
        /*1124*/ 	.word	0x00008ee0
        /*1128*/ 	.word	0x00000000
        /*112c*/ 	.word	0x00000000
        /*1130*/ 	.short	0x010a
        /*1132*/ 	.byte	0xff
	.zero		1


	//   ....[5]....
        /*1134*/ 	.word	0x00008f40
        /*1138*/ 	.word	0x00000000
        /*113c*/ 	.word	0x00000000
        /*1140*/ 	.short	0x010a
        /*1142*/ 	.byte	0xff
	.zero		1


	//   ....[6]....
        /*1144*/ 	.word	0x00008fa0
        /*1148*/ 	.word	0x00000000
        /*114c*/ 	.word	0x00000000
        /*1150*/ 	.short	0x010a
        /*1152*/ 	.byte	0xff
	.zero		1


	//   ....[7]....
        /*1154*/ 	.word	0x00009000
        /*1158*/ 	.word	0x00000000
        /*115c*/ 	.word	0x00000000
        /*1160*/ 	.short	0x010a
        /*1162*/ 	.byte	0xff
	.zero		1


	//   ....[8]....
        /*1164*/ 	.word	0x00009060
        /*1168*/ 	.word	0x00000000
        /*116c*/ 	.word	0x00000000
        /*1170*/ 	.short	0x010a
        /*1172*/ 	.byte	0xff
	.zero		1


	//   ....[9]....
        /*1174*/ 	.word	0x000090c0
        /*1178*/ 	.word	0x00000000
        /*117c*/ 	.word	0x00000000
        /*1180*/ 	.short	0x010a
        /*1182*/ 	.byte	0xff
	.zero		1


	//   ....[10]....
        /*1184*/ 	.word	0x00009120
        /*1188*/ 	.word	0x00000000
        /*118c*/ 	.word	0x00000000
        /*1190*/ 	.short	0x010a
        /*1192*/ 	.byte	0xff
	.zero		1


	//   ....[11]....
        /*1194*/ 	.word	0x00009180
        /*1198*/ 	.word	0x00000000
        /*119c*/ 	.word	0x00000000
        /*11a0*/ 	.short	0x010a
        /*11a2*/ 	.byte	0xff
	.zero		1


	//   ....[12]....
        /*11a4*/ 	.word	0x000091e0
        /*11a8*/ 	.word	0x00000000
        /*11ac*/ 	.word	0x00000000
        /*11b0*/ 	.short	0x010a
        /*11b2*/ 	.byte	0xff
	.zero		1


	//   ....[13]....
        /*11b4*/ 	.word	0x00009240
        /*11b8*/ 	.word	0x00000000
        /*11bc*/ 	.word	0x00000000
        /*11c0*/ 	.short	0x010a
        /*11c2*/ 	.byte	0xff
	.zero		1


	//   ....[14]....
        /*11c4*/ 	.word	0x000092a0
        /*11c8*/ 	.word	0x00000000
        /*11cc*/ 	.word	0x00000000
        /*11d0*/ 	.short	0x010a
        /*11d2*/ 	.byte	0xff
	.zero		1


	//   ....[15]....
        /*11d4*/ 	.word	0x00009300
        /*11d8*/ 	.word	0x00000000
        /*11dc*/ 	.word	0x00000000
        /*11e0*/ 	.short	0x010a
        /*11e2*/ 	.byte	0xff
	.zero		1


	//   ....[16]....
        /*11e4*/ 	.word	0x00009360
        /*11e8*/ 	.word	0x00000000
        /*11ec*/ 	.word	0x00000000
        /*11f0*/ 	.short	0x010a
        /*11f2*/ 	.byte	0xff
	.zero		1


	//   ....[17]....
        /*11f4*/ 	.word	0x000093c0
        /*11f8*/ 	.word	0x00000000
        /*11fc*/ 	.word	0x00000000
        /*1200*/ 	.short	0x010a
        /*1202*/ 	.byte	0xff
	.zero		1


	//   ....[18]....
        /*1204*/ 	.word	0x00009420
        /*1208*/ 	.word	0x00000000
        /*120c*/ 	.word	0x00000000
        /*1210*/ 	.short	0x010a
        /*1212*/ 	.byte	0xff
	.zero		1


	//   ....[19]....
        /*1214*/ 	.word	0x00009480
        /*1218*/ 	.word	0x00000000
        /*121c*/ 	.word	0x00000000
        /*1220*/ 	.short	0x010a
        /*1222*/ 	.byte	0xff
	.zero		1


	//   ....[20]....
        /*1224*/ 	.word	0x000094e0
        /*1228*/ 	.word	0x00000000
        /*122c*/ 	.word	0x00000000
        /*1230*/ 	.short	0x010a
        /*1232*/ 	.byte	0xff
	.zero		1


	//   ....[21]....
        /*1234*/ 	.word	0x00009540
        /*1238*/ 	.word	0x00000000
        /*123c*/ 	.word	0x00000000
        /*1240*/ 	.short	0x010a
        /*1242*/ 	.byte	0xff
	.zero		1


	//   ....[22]....
        /*1244*/ 	.word	0x000095a0
        /*1248*/ 	.word	0x00000000
        /*124c*/ 	.word	0x00000000
        /*1250*/ 	.short	0x010a
        /*1252*/ 	.byte	0xff
	.zero		1


	//   ....[23]....
        /*1254*/ 	.word	0x00009600
        /*1258*/ 	.word	0x00000000
        /*125c*/ 	.word	0x00000000
        /*1260*/ 	.short	0x010a
        /*1262*/ 	.byte	0xff
	.zero		1


	//   ....[24]....
        /*1264*/ 	.word	0x00009660
        /*1268*/ 	.word	0x00000000
        /*126c*/ 	.word	0x00000000
        /*1270*/ 	.short	0x010a
        /*1272*/ 	.byte	0xff
	.zero		1


	//   ....[25]....
        /*1274*/ 	.word	0x000096c0
        /*1278*/ 	.word	0x00000000
        /*127c*/ 	.word	0x00000000
        /*1280*/ 	.short	0x010a
        /*1282*/ 	.byte	0xff
	.zero		1


	//   ....[26]....
        /*1284*/ 	.word	0x00009720
        /*1288*/ 	.word	0x00000000
        /*128c*/ 	.word	0x00000000
        /*1290*/ 	.short	0x010a
        /*1292*/ 	.byte	0xff
	.zero		1


	//   ....[27]....
        /*1294*/ 	.word	0x00009780
        /*1298*/ 	.word	0x00000000
        /*129c*/ 	.word	0x00000000
        /*12a0*/ 	.short	0x010a
        /*12a2*/ 	.byte	0xff
	.zero		1


	//   ....[28]....
        /*12a4*/ 	.word	0x000097d0
        /*12a8*/ 	.word	0x00000000
        /*12ac*/ 	.word	0x000003e0
        /*12b0*/ 	.short	0x010a
        /*12b2*/ 	.byte	0xff
	.zero		1


	//   ....[29]....
        /*12b4*/ 	.word	0x00009830
        /*12b8*/ 	.word	0x00000000
        /*12bc*/ 	.word	0x00000390
        /*12c0*/ 	.short	0x010a
        /*12c2*/ 	.byte	0xff
	.zero		1


	//   ....[30]....
        /*12c4*/ 	.word	0x00009880
        /*12c8*/ 	.word	0x00000000
        /*12cc*/ 	.word	0x00000380
        /*12d0*/ 	.short	0x010a
        /*12d2*/ 	.byte	0xff
	.zero		1


	//   ....[31]....
        /*12d4*/ 	.word	0x000098e0
        /*12d8*/ 	.word	0x00000000
        /*12dc*/ 	.word	0x00000390
        /*12e0*/ 	.short	0x010a
        /*12e2*/ 	.byte	0xff
	.zero		1


	//   ....[32]....
        /*12e4*/ 	.word	0x00009930
        /*12e8*/ 	.word	0x00000000
        /*12ec*/ 	.word	0x00000380
        /*12f0*/ 	.short	0x010a
        /*12f2*/ 	.byte	0xff
	.zero		1


	//   ....[33]....
        /*12f4*/ 	.word	0x00009990
        /*12f8*/ 	.word	0x00000003
        /*12fc*/ 	.word	0x000003c0
        /*1300*/ 	.short	0x010a
        /*1302*/ 	.byte	0xff
	.zero		1


	//   ....[34]....
        /*1304*/ 	.word	0x000099f0
        /*1308*/ 	.word	0x00000000
        /*130c*/ 	.word	0x00000000
        /*1310*/ 	.short	0x010a
        /*1312*/ 	.byte	0xff
	.zero		1


	//   ....[35]....
        /*1314*/ 	.word	0x00009a50
        /*1318*/ 	.word	0x00000000
        /*131c*/ 	.word	0x00000000
        /*1320*/ 	.short	0x010a
        /*1322*/ 	.byte	0xff
	.zero		1


	//   ....[36]....
        /*1324*/ 	.word	0x00009ab0
        /*1328*/ 	.word	0x00000000
        /*132c*/ 	.word	0x00000000
        /*1330*/ 	.short	0x010a
        /*1332*/ 	.byte	0xff
	.zero		1


	//   ....[37]....
        /*1334*/ 	.word	0x00009b10
        /*1338*/ 	.word	0x00000000
        /*133c*/ 	.word	0x00000000
        /*1340*/ 	.short	0x010a
        /*1342*/ 	.byte	0xff
	.zero		1


	//   ....[38]....
        /*1344*/ 	.word	0x00009b70
        /*1348*/ 	.word	0x00000000
        /*134c*/ 	.word	0x00000000
        /*1350*/ 	.short	0x010a
        /*1352*/ 	.byte	0xff
	.zero		1


	//   ....[39]....
        /*1354*/ 	.word	0x00009bc0
        /*1358*/ 	.word	0x00000000
        /*135c*/ 	.word	0x00000380
        /*1360*/ 	.short	0x010a
        /*1362*/ 	.byte	0xff
	.zero		1


	//   ....[40]....
        /*1364*/ 	.word	0x00009c20
        /*1368*/ 	.word	0x00000000
        /*136c*/ 	.word	0x00000378
        /*1370*/ 	.short	0x010a
        /*1372*/ 	.byte	0xff
	.zero		1


	//   ....[41]....
        /*1374*/ 	.word	0x00009c80
        /*1378*/ 	.word	0x00000003
        /*137c*/ 	.word	0x00000368
        /*1380*/ 	.short	0x010a
        /*1382*/ 	.byte	0xff
	.zero		1


	//   ....[42]....
        /*1384*/ 	.word	0x00009cd0
        /*1388*/ 	.word	0x00000000
        /*138c*/ 	.word	0x00000380
        /*1390*/ 	.short	0x010a
        /*1392*/ 	.byte	0xff
	.zero		1


	//   ....[43]....
        /*1394*/ 	.word	0x00009d30
        /*1398*/ 	.word	0x00000000
        /*139c*/ 	.word	0x00000360
        /*13a0*/ 	.short	0x010a
        /*13a2*/ 	.byte	0xff
	.zero		1


	//   ....[44]....
        /*13a4*/ 	.word	0x00009d80
        /*13a8*/ 	.word	0x0000005c
        /*13ac*/ 	.word	0x000003a0
        /*13b0*/ 	.short	0x010a
        /*13b2*/ 	.byte	0xff
	.zero		1


	//----- nvinfo : EIATTR_NUM_MBARRIERS
	.align		4
.L_47:
        /*13b4*/ 	.byte	0x03, 0x38
        /*13b6*/ 	.short	0x0080


	//----- nvinfo : EIATTR_EXIT_INSTR_OFFSETS
	.align		4
        /*13b8*/ 	.byte	0x04, 0x1c
        /*13ba*/ 	.short	(.L_49 - .L_48)


	//   ....[0]....
.L_48:
        /*13bc*/ 	.word	0x00004710


	//   ....[1]....
        /*13c0*/ 	.word	0x00004c00


	//   ....[2]....
        /*13c4*/ 	.word	0x00004c60


	//   ....[3]....
        /*13c8*/ 	.word	0x00005a60


	//   ....[4]....
        /*13cc*/ 	.word	0x00006590


	//   ....[5]....
        /*13d0*/ 	.word	0x000065d0


	//   ....[6]....
        /*13d4*/ 	.word	0x00008280


	//----- nvinfo : EIATTR_MAX_THREADS
	.align		4
.L_49:
        /*13d8*/ 	.byte	0x04, 0x05
        /*13da*/ 	.short	(.L_51 - .L_50)
.L_50:
        /*13dc*/ 	.word	0x00000100
        /*13e0*/ 	.word	0x00000001
        /*13e4*/ 	.word	0x00000001


	//----- nvinfo : EIATTR_CRS_STACK_SIZE
	.align		4
.L_51:
        /*13e8*/ 	.byte	0x04, 0x1e
        /*13ea*/ 	.short	(.L_53 - .L_52)
.L_52:
        /*13ec*/ 	.word	0x00000000


	//----- nvinfo : EIATTR_CBANK_PARAM_SIZE
	.align		4
.L_53:
        /*13f0*/ 	.byte	0x03, 0x19
        /*13f2*/ 	.short	0x0800


	//----- nvinfo : EIATTR_PARAM_CBANK
	.align		4
        /*13f4*/ 	.byte	0x04, 0x0a
        /*13f6*/ 	.short	(.L_55 - .L_54)
	.align		4
.L_54:
        /*13f8*/ 	.word	index@(.nv.constant0._ZN7cutlass13device_kernelINS_4gemm6kernel13GemmUniversalIN4cute5tupleIJiiiiEEENS1_10collective13CollectiveMmaINS1_35MainloopSm100TmaUmmaWarpSpecializedILi54ELi2ELi4ENS5_IJNS4_1CILi1EEESB_SB_EEEEENS5_IJNSA_ILi64EEESE_NSA_ILi32EEEEEENS_12float_e5m2_tENS5_IJSB_llEEENS_12float_e4m3_tESI_NS4_8TiledMMAINS4_8MMA_AtomIJNS4_10MMA_TraitsINS4_19SM100_MMA_F8F6F4_SSEJSH_SJ_fSE_SE_NS4_17integral_constantINS4_4UMMA5MajorELSQ_1EEESR_NSO_INSP_7ScaleInELSS_0EEEST_EEEEEENS4_6LayoutISC_NS5_IJNSA_ILi0EEESX_SX_EEEEENS5_IJNS4_10UnderscoreES10_S10_EEEEENS4_13SM90_TMA_LOADENS4_14ComposedLayoutINS4_7SwizzleILi2ELi4ELi3EEENS4_18smem_ptr_flag_bitsILi8EEENSW_INS5_IJSE_NSA_ILi8EEEEEENS5_IJSB_SE_EEEEEEEvNS4_8identityES13_S1D_vS1E_EENS_8epilogue10collective18CollectiveEpilogueINS1G_23Sm100TmaWarpSpecializedILi1ELi1ELi32ELb0ELb0EEEJSG_NS5_IJNSW_ISE_SB_EES1L_EEESH_NS5_IJlSB_lEEESH_S1N_NS1G_6fusion15FusionCallbacksIS1K_NS1O_17LinearCombinationISH_fSH_fLNS_15FloatRoundStyleE2EEESG_S1M_JEEENS4_5SM1004TMEM4LOAD26SM100_TMEM_LOAD_16dp32b32xES13_NS14_IS16_S18_NSW_INS5_IJS19_SE_EEENS5_IJSE_SB_EEEEEEENS4_39AutoVectorizingCopyWithAssumedAlignmentILi128EEENS4_14SM90_TMA_STOREES21_S23_S23_EEEvvEEEEvNT_6ParamsE)
        /*13fc*/ 	.short	0x0380
        /*13fe*/ 	.short	0x0800


	//----- nvinfo : EIATTR_SW_WAR
	.align		4
.L_55:
        /*1400*/ 	.byte	0x04, 0x36
        /*1402*/ 	.short	(.L_57 - .L_56)
.L_56:
        /*1404*/ 	.word	0x00000008
.L_57:


//--------------------- .nv.callgraph             --------------------------
	.section	.nv.callgraph,"",@"SHT_CUDA_CALLGRAPH"
	.align	4
	.sectionentsize	8
	.align		4
        /*0000*/ 	.word	0x00000000
	.align		4
        /*0004*/ 	.word	0xffffffff
	.align		4
        /*0008*/ 	.word	index@(_ZN7cutlass13device_kernelINS_4gemm6kernel13GemmUniversalIN4cute5tupleIJiiiiEEENS1_10collective13CollectiveMmaINS1_35MainloopSm100TmaUmmaWarpSpecializedILi54ELi2ELi4ENS5_IJNS4_1CILi1EEESB_SB_EEEEENS5_IJNSA_ILi64EEESE_NSA_ILi32EEEEEENS_12float_e5m2_tENS5_IJSB_llEEENS_12float_e4m3_tESI_NS4_8TiledMMAINS4_8MMA_AtomIJNS4_10MMA_TraitsINS4_19SM100_MMA_F8F6F4_SSEJSH_SJ_fSE_SE_NS4_17integral_constantINS4_4UMMA5MajorELSQ_1EEESR_NSO_INSP_7ScaleInELSS_0EEEST_EEEEEENS4_6LayoutISC_NS5_IJNSA_ILi0EEESX_SX_EEEEENS5_IJNS4_10UnderscoreES10_S10_EEEEENS4_13SM90_TMA_LOADENS4_14ComposedLayoutINS4_7SwizzleILi2ELi4ELi3EEENS4_18smem_ptr_flag_bitsILi8EEENSW_INS5_IJSE_NSA_ILi8EEEEEENS5_IJSB_SE_EEEEEEEvNS4_8identityES13_S1D_vS1E_EENS_8epilogue10collective18CollectiveEpilogueINS1G_23Sm100TmaWarpSpecializedILi1ELi1ELi32ELb0ELb0EEEJSG_NS5_IJNSW_ISE_SB_EES1L_EEESH_NS5_IJlSB_lEEESH_S1N_NS1G_6fusion15FusionCallbacksIS1K_NS1O_17LinearCombinationISH_fSH_fLNS_15FloatRoundStyleE2EEESG_S1M_JEEENS4_5SM1004TMEM4LOAD26SM100_TMEM_LOAD_16dp32b32xES13_NS14_IS16_S18_NSW_INS5_IJS19_SE_EEENS5_IJSE_SB_EEEEEEENS4_39AutoVectorizingCopyWithAssumedAlignmentILi128EEENS4_14SM90_TMA_STOREES21_S23_S23_EEEvvEEEEvNT_6ParamsE)
	.align		4
        /*000c*/ 	.word	index@(__assertfail)
	.align		4
        /*0010*/ 	.word	0x00000000
	.align		4
        /*0014*/ 	.word	0xfffffffe
	.align		4
        /*0018*/ 	.word	0x00000000
	.align		4
        /*001c*/ 	.word	0xfffffffd
	.align		4
        /*0020*/ 	.word	0x00000000
	.align		4
        /*0024*/ 	.word	0xfffffffc


//--------------------- .nv.constant4             --------------------------
	.section	.nv.constant4,"a",@progbits
	.align	8
	.align		8
.nv.constant4:
        /*0000*/ 	.dword	__assertfail
	.align		8
        /*0008*/ 	.dword	__unnamed_1
	.align		8
        /*0010*/ 	.dword	__unnamed_2
	.align		8
        /*0018*/ 	.dword	_ZN40_INTERNAL_3bc3e9ca_4_k_cu_ed2a39bd_243224cuda3std3__45__cpo5beginE
	.align		8
        /*0020*/ 	.dword	_ZN40_INTERNAL_3bc3e9ca_4_k_cu_ed2a39bd_243224cuda3std3__45__cpo3endE
	.align		8
        /*0028*/ 	.dword	_ZN40_INTERNAL_3bc3e9ca_4_k_cu_ed2a39bd_243224cuda3std3__45__cpo6cbeginE
	.align		8
        /*0030*/ 	.dword	_ZN40_INTERNAL_3bc3e9ca_4_k_cu_ed2a39bd_243224cuda3std3__45__cpo4cendE
	.align		8
        /*0038*/ 	.dword	_ZN40_INTERNAL_3bc3e9ca_4_k_cu_ed2a39bd_243224cuda3std3__442_GLOBAL__N__3bc3e9ca_4_k_cu_ed2a39bd_243226ignoreE
	.align		8
        /*0040*/ 	.dword	_ZN40_INTERNAL_3bc3e9ca_4_k_cu_ed2a39bd_243224cuda3std3__419piecewise_constructE
	.align		8
        /*0048*/ 	.dword	_ZN40_INTERNAL_3bc3e9ca_4_k_cu_ed2a39bd_243224cuda3std3__48in_placeE
	.align		8
        /*0050*/ 	.dword	_ZN40_INTERNAL_3bc3e9ca_4_k_cu_ed2a39bd_243224cuda3std6ranges3__45__cpo4swapE
	.align		8
        /*0058*/ 	.dword	_ZN40_INTERNAL_3bc3e9ca_4_k_cu_ed2a39bd_243224cuda3std6ranges3__45__cpo9iter_moveE
	.align		8
        /*0060*/ 	.dword	_ZN40_INTERNAL_3bc3e9ca_4_k_cu_ed2a39bd_243224cute7productE
	.align		8
        /*0068*/ 	.dword	_ZN40_INTERNAL_3bc3e9ca_4_k_cu_ed2a39bd_243224cute1_E
	.align		8
        /*0070*/ 	.dword	$str$25
	.align		8
        /*0078*/ 	.dword	$str$26
	.align		8
        /*0080*/ 	.dword	$str$27
	.align		8
        /*0088*/ 	.dword	$str$28


//--------------------- .text._ZN7cutlass13device_kernelINS_4gemm6kernel13GemmUniversalIN4cute5tupleIJiiiiEEENS1_10collective13CollectiveMmaINS1_35MainloopSm100TmaUmmaWarpSpecializedILi54ELi2ELi4ENS5_IJNS4_1CILi1EEESB_SB_EEEEENS5_IJNSA_ILi64EEESE_NSA_ILi32EEEEEENS_12float_e5m2_tENS5_IJSB_llEEENS_12float_e4m3_tESI_NS4_8TiledMMAINS4_8MMA_AtomIJNS4_10MMA_TraitsINS4_19SM100_MMA_F8F6F4_SSEJSH_SJ_fSE_SE_NS4_17integral_constantINS4_4UMMA5MajorELSQ_1EEESR_NSO_INSP_7ScaleInELSS_0EEEST_EEEEEENS4_6LayoutISC_NS5_IJNSA_ILi0EEESX_SX_EEEEENS5_IJNS4_10UnderscoreES10_S10_EEEEENS4_13SM90_TMA_LOADENS4_14ComposedLayoutINS4_7SwizzleILi2ELi4ELi3EEENS4_18smem_ptr_flag_bitsILi8EEENSW_INS5_IJSE_NSA_ILi8EEEEEENS5_IJSB_SE_EEEEEEEvNS4_8identityES13_S1D_vS1E_EENS_8epilogue10collective18CollectiveEpilogueINS1G_23Sm100TmaWarpSpecializedILi1ELi1ELi32ELb0ELb0EEEJSG_NS5_IJNSW_ISE_SB_EES1L_EEESH_NS5_IJlSB_lEEESH_S1N_NS1G_6fusion15FusionCallbacksIS1K_NS1O_17LinearCombinationISH_fSH_fLNS_15FloatRoundStyleE2EEESG_S1M_JEEENS4_5SM1004TMEM4LOAD26SM100_TMEM_LOAD_16dp32b32xES13_NS14_IS16_S18_NSW_INS5_IJS19_SE_EEENS5_IJSE_SB_EEEEEEENS4_39AutoVectorizingCopyWithAssumedAlignmentILi128EEENS4_14SM90_TMA_STOREES21_S23_S23_EEEvvEEEEvNT_6ParamsE --------------------------
	.section	.text._ZN7cutlass13device_kernelINS_4gemm6kernel13GemmUniversalIN4cute5tupleIJiiiiEEENS1_10collective13CollectiveMmaINS1_35MainloopSm100TmaUmmaWarpSpecializedILi54ELi2ELi4ENS5_IJNS4_1CILi1EEESB_SB_EEEEENS5_IJNSA_ILi64EEESE_NSA_ILi32EEEEEENS_12float_e5m2_tENS5_IJSB_llEEENS_12float_e4m3_tESI_NS4_8TiledMMAINS4_8MMA_AtomIJNS4_10MMA_TraitsINS4_19SM100_MMA_F8F6F4_SSEJSH_SJ_fSE_SE_NS4_17integral_constantINS4_4UMMA5MajorELSQ_1EEESR_NSO_INSP_7ScaleInELSS_0EEEST_EEEEEENS4_6LayoutISC_NS5_IJNSA_ILi0EEESX_SX_EEEEENS5_IJNS4_10UnderscoreES10_S10_EEEEENS4_13SM90_TMA_LOADENS4_14ComposedLayoutINS4_7SwizzleILi2ELi4ELi3EEENS4_18smem_ptr_flag_bitsILi8EEENSW_INS5_IJSE_NSA_ILi8EEEEEENS5_IJSB_SE_EEEEEEEvNS4_8identityES13_S1D_vS1E_EENS_8epilogue10collective18CollectiveEpilogueINS1G_23Sm100TmaWarpSpecializedILi1ELi1ELi32ELb0ELb0EEEJSG_NS5_IJNSW_ISE_SB_EES1L_EEESH_NS5_IJlSB_lEEESH_S1N_NS1G_6fusion15FusionCallbacksIS1K_NS1O_17LinearCombinationISH_fSH_fLNS_15FloatRoundStyleE2EEESG_S1M_JEEENS4_5SM1004TMEM4LOAD26SM100_TMEM_LOAD_16dp32b32xES13_NS14_IS16_S18_NSW_INS5_IJS19_SE_EEENS5_IJSE_SB_EEEEEEENS4_39AutoVectorizingCopyWithAssumedAlignmentILi128EEENS4_14SM90_TMA_STOREES21_S23_S23_EEEvvEEEEvNT_6ParamsE,"ax",@progbits
	.align	128
.text._ZN7cutlass13device_kernelINS_4gemm6kernel13GemmUniversalIN4cute5tupleIJiiiiEEENS1_10collective13CollectiveMmaINS1_35MainloopSm100TmaUmmaWarpSpecializedILi54ELi2ELi4ENS5_IJNS4_1CILi1EEESB_SB_EEEEENS5_IJNSA_ILi64EEESE_NSA_ILi32EEEEEENS_12float_e5m2_tENS5_IJSB_llEEENS_12float_e4m3_tESI_NS4_8TiledMMAINS4_8MMA_AtomIJNS4_10MMA_TraitsINS4_19SM100_MMA_F8F6F4_SSEJSH_SJ_fSE_SE_NS4_17integral_constantINS4_4UMMA5MajorELSQ_1EEESR_NSO_INSP_7ScaleInELSS_0EEEST_EEEEEENS4_6LayoutISC_NS5_IJNSA_ILi0EEESX_SX_EEEEENS5_IJNS4_10UnderscoreES10_S10_EEEEENS4_13SM90_TMA_LOADENS4_14ComposedLayoutINS4_7SwizzleILi2ELi4ELi3EEENS4_18smem_ptr_flag_bitsILi8EEENSW_INS5_IJSE_NSA_ILi8EEEEEENS5_IJSB_SE_EEEEEEEvNS4_8identityES13_S1D_vS1E_EENS_8epilogue10collective18CollectiveEpilogueINS1G_23Sm100TmaWarpSpecializedILi1ELi1ELi32ELb0ELb0EEEJSG_NS5_IJNSW_ISE_SB_EES1L_EEESH_NS5_IJlSB_lEEESH_S1N_NS1G_6fusion15FusionCallbacksIS1K_NS1O_17LinearCombinationISH_fSH_fLNS_15FloatRoundStyleE2EEESG_S1M_JEEENS4_5SM1004TMEM4LOAD26SM100_TMEM_LOAD_16dp32b32xES13_NS14_IS16_S18_NSW_INS5_IJS19_SE_EEENS5_IJSE_SB_EEEEEEENS4_39AutoVectorizingCopyWithAssumedAlignmentILi128EEENS4_14SM90_TMA_STOREES21_S23_S23_EEEvvEEEEvNT_6ParamsE:
        .type           _ZN7cutlass13device_kernelINS_4gemm6kernel13GemmUniversalIN4cute5tupleIJiiiiEEENS1_10collective13CollectiveMmaINS1_35MainloopSm100TmaUmmaWarpSpecializedILi54ELi2ELi4ENS5_IJNS4_1CILi1EEESB_SB_EEEEENS5_IJNSA_ILi64EEESE_NSA_ILi32EEEEEENS_12float_e5m2_tENS5_IJSB_llEEENS_12float_e4m3_tESI_NS4_8TiledMMAINS4_8MMA_AtomIJNS4_10MMA_TraitsINS4_19SM100_MMA_F8F6F4_SSEJSH_SJ_fSE_SE_NS4_17integral_constantINS4_4UMMA5MajorELSQ_1EEESR_NSO_INSP_7ScaleInELSS_0EEEST_EEEEEENS4_6LayoutISC_NS5_IJNSA_ILi0EEESX_SX_EEEEENS5_IJNS4_10UnderscoreES10_S10_EEEEENS4_13SM90_TMA_LOADENS4_14ComposedLayoutINS4_7SwizzleILi2ELi4ELi3EEENS4_18smem_ptr_flag_bitsILi8EEENSW_INS5_IJSE_NSA_ILi8EEEEEENS5_IJSB_SE_EEEEEEEvNS4_8identityES13_S1D_vS1E_EENS_8epilogue10collective18CollectiveEpilogueINS1G_23Sm100TmaWarpSpecializedILi1ELi1ELi32ELb0ELb0EEEJSG_NS5_IJNSW_ISE_SB_EES1L_EEESH_NS5_IJlSB_lEEESH_S1N_NS1G_6fusion15FusionCallbacksIS1K_NS1O_17LinearCombinationISH_fSH_fLNS_15FloatRoundStyleE2EEESG_S1M_JEEENS4_5SM1004TMEM4LOAD26SM100_TMEM_LOAD_16dp32b32xES13_NS14_IS16_S18_NSW_INS5_IJS19_SE_EEENS5_IJSE_SB_EEEEEEENS4_39AutoVectorizingCopyWithAssumedAlignmentILi128EEENS4_14SM90_TMA_STOREES21_S23_S23_EEEvvEEEEvNT_6ParamsE,@function
        .size           _ZN7cutlass13device_kernelINS_4gemm6kernel13GemmUniversalIN4cute5tupleIJiiiiEEENS1_10collective13CollectiveMmaINS1_35MainloopSm100TmaUmmaWarpSpecializedILi54ELi2ELi4ENS5_IJNS4_1CILi1EEESB_SB_EEEEENS5_IJNSA_ILi64EEESE_NSA_ILi32EEEEEENS_12float_e5m2_tENS5_IJSB_llEEENS_12float_e4m3_tESI_NS4_8TiledMMAINS4_8MMA_AtomIJNS4_10MMA_TraitsINS4_19SM100_MMA_F8F6F4_SSEJSH_SJ_fSE_SE_NS4_17integral_constantINS4_4UMMA5MajorELSQ_1EEESR_NSO_INSP_7ScaleInELSS_0EEEST_EEEEEENS4_6LayoutISC_NS5_IJNSA_ILi0EEESX_SX_EEEEENS5_IJNS4_10UnderscoreES10_S10_EEEEENS4_13SM90_TMA_LOADENS4_14ComposedLayoutINS4_7SwizzleILi2ELi4ELi3EEENS4_18smem_ptr_flag_bitsILi8EEENSW_INS5_IJSE_NSA_ILi8EEEEEENS5_IJSB_SE_EEEEEEEvNS4_8identityES13_S1D_vS1E_EENS_8epilogue10collective18CollectiveEpilogueINS1G_23Sm100TmaWarpSpecializedILi1ELi1ELi32ELb0ELb0EEEJSG_NS5_IJNSW_ISE_SB_EES1L_EEESH_NS5_IJlSB_lEEESH_S1N_NS1G_6fusion15FusionCallbacksIS1K_NS1O_17LinearCombinationISH_fSH_fLNS_15FloatRoundStyleE2EEESG_S1M_JEEENS4_5SM1004TMEM4LOAD26SM100_TMEM_LOAD_16dp32b32xES13_NS14_IS16_S18_NSW_INS5_IJS19_SE_EEENS5_IJSE_SB_EEEEEEENS4_39AutoVectorizingCopyWithAssumedAlignmentILi128EEENS4_14SM90_TMA_STOREES21_S23_S23_EEEvvEEEEvNT_6ParamsE,(.L_x_279 - _ZN7cutlass13device_kernelINS_4gemm6kernel13GemmUniversalIN4cute5tupleIJiiiiEEENS1_10collective13CollectiveMmaINS1_35MainloopSm100TmaUmmaWarpSpecializedILi54ELi2ELi4ENS5_IJNS4_1CILi1EEESB_SB_EEEEENS5_IJNSA_ILi64EEESE_NSA_ILi32EEEEEENS_12float_e5m2_tENS5_IJSB_llEEENS_12float_e4m3_tESI_NS4_8TiledMMAINS4_8MMA_AtomIJNS4_10MMA_TraitsINS4_19SM100_MMA_F8F6F4_SSEJSH_SJ_fSE_SE_NS4_17integral_constantINS4_4UMMA5MajorELSQ_1EEESR_NSO_INSP_7ScaleInELSS_0EEEST_EEEEEENS4_6LayoutISC_NS5_IJNSA_ILi0EEESX_SX_EEEEENS5_IJNS4_10UnderscoreES10_S10_EEEEENS4_13SM90_TMA_LOADENS4_14ComposedLayoutINS4_7SwizzleILi2ELi4ELi3EEENS4_18smem_ptr_flag_bitsILi8EEENSW_INS5_IJSE_NSA_ILi8EEEEEENS5_IJSB_SE_EEEEEEEvNS4_8identityES13_S1D_vS1E_EENS_8epilogue10collective18CollectiveEpilogueINS1G_23Sm100TmaWarpSpecializedILi1ELi1ELi32ELb0ELb0EEEJSG_NS5_IJNSW_ISE_SB_EES1L_EEESH_NS5_IJlSB_lEEESH_S1N_NS1G_6fusion15FusionCallbacksIS1K_NS1O_17LinearCombinationISH_fSH_fLNS_15FloatRoundStyleE2EEESG_S1M_JEEENS4_5SM1004TMEM4LOAD26SM100_TMEM_LOAD_16dp32b32xES13_NS14_IS16_S18_NSW_INS5_IJS19_SE_EEENS5_IJSE_SB_EEEEEEENS4_39AutoVectorizingCopyWithAssumedAlignmentILi128EEENS4_14SM90_TMA_STOREES21_S23_S23_EEEvvEEEEvNT_6ParamsE)
        .other          _ZN7cutlass13device_kernelINS_4gemm6kernel13GemmUniversalIN4cute5tupleIJiiiiEEENS1_10collective13CollectiveMmaINS1_35MainloopSm100TmaUmmaWarpSpecializedILi54ELi2ELi4ENS5_IJNS4_1CILi1EEESB_SB_EEEEENS5_IJNSA_ILi64EEESE_NSA_ILi32EEEEEENS_12float_e5m2_tENS5_IJSB_llEEENS_12float_e4m3_tESI_NS4_8TiledMMAINS4_8MMA_AtomIJNS4_10MMA_TraitsINS4_19SM100_MMA_F8F6F4_SSEJSH_SJ_fSE_SE_NS4_17integral_constantINS4_4UMMA5MajorELSQ_1EEESR_NSO_INSP_7ScaleInELSS_0EEEST_EEEEEENS4_6LayoutISC_NS5_IJNSA_ILi0EEESX_SX_EEEEENS5_IJNS4_10UnderscoreES10_S10_EEEEENS4_13SM90_TMA_LOADENS4_14ComposedLayoutINS4_7SwizzleILi2ELi4ELi3EEENS4_18smem_ptr_flag_bitsILi8EEENSW_INS5_IJSE_NSA_ILi8EEEEEENS5_IJSB_SE_EEEEEEEvNS4_8identityES13_S1D_vS1E_EENS_8epilogue10collective18CollectiveEpilogueINS1G_23Sm100TmaWarpSpecializedILi1ELi1ELi32ELb0ELb0EEEJSG_NS5_IJNSW_ISE_SB_EES1L_EEESH_NS5_IJlSB_lEEESH_S1N_NS1G_6fusion15FusionCallbacksIS1K_NS1O_17LinearCombinationISH_fSH_fLNS_15FloatRoundStyleE2EEESG_S1M_JEEENS4_5SM1004TMEM4LOAD26SM100_TMEM_LOAD_16dp32b32xES13_NS14_IS16_S18_NSW_INS5_IJS19_SE_EEENS5_IJSE_SB_EEEEEEENS4_39AutoVectorizingCopyWithAssumedAlignmentILi128EEENS4_14SM90_TMA_STOREES21_S23_S23_EEEvvEEEEvNT_6ParamsE,@"STO_CUDA_ENTRY STV_DEFAULT"
_ZN7cutlass13device_kernelINS_4gemm6kernel13GemmUniversalIN4cute5tupleIJiiiiEEENS1_10collective13CollectiveMmaINS1_35MainloopSm100TmaUmmaWarpSpecializedILi54ELi2ELi4ENS5_IJNS4_1CILi1EEESB_SB_EEEEENS5_IJNSA_ILi64EEESE_NSA_ILi32EEEEEENS_12float_e5m2_tENS5_IJSB_llEEENS_12float_e4m3_tESI_NS4_8TiledMMAINS4_8MMA_AtomIJNS4_10MMA_TraitsINS4_19SM100_MMA_F8F6F4_SSEJSH_SJ_fSE_SE_NS4_17integral_constantINS4_4UMMA5MajorELSQ_1EEESR_NSO_INSP_7ScaleInELSS_0EEEST_EEEEEENS4_6LayoutISC_NS5_IJNSA_ILi0EEESX_SX_EEEEENS5_IJNS4_10UnderscoreES10_S10_EEEEENS4_13SM90_TMA_LOADENS4_14ComposedLayoutINS4_7SwizzleILi2ELi4ELi3EEENS4_18smem_ptr_flag_bitsILi8EEENSW_INS5_IJSE_NSA_ILi8EEEEEENS5_IJSB_SE_EEEEEEEvNS4_8identityES13_S1D_vS1E_EENS_8epilogue10collective18CollectiveEpilogueINS1G_23Sm100TmaWarpSpecializedILi1ELi1ELi32ELb0ELb0EEEJSG_NS5_IJNSW_ISE_SB_EES1L_EEESH_NS5_IJlSB_lEEESH_S1N_NS1G_6fusion15FusionCallbacksIS1K_NS1O_17LinearCombinationISH_fSH_fLNS_15FloatRoundStyleE2EEESG_S1M_JEEENS4_5SM1004TMEM4LOAD26SM100_TMEM_LOAD_16dp32b32xES13_NS14_IS16_S18_NSW_INS5_IJS19_SE_EEENS5_IJSE_SB_EEEEEEENS4_39AutoVectorizingCopyWithAssumedAlignmentILi128EEENS4_14SM90_TMA_STOREES21_S23_S23_EEEvvEEEEvNT_6ParamsE:
[----:B------:R-:W1:Y:S01]  /*0000*/  LDC R1, c[0x0][0x37c] ;  /* 0x0000df00ff017b82 */ /* 0x000e620000000800 */
[----:B------:R-:W2:Y:S01]  /*0010*/  S2R R101, SR_TID.X ;  /* 0x0000000000657919 */ /* 0x000ea20000002100 */
[----:B------:R-:W3:Y:S01]  /*0020*/  LDCU.64 UR4, c[0x0][0x890] ;  /* 0x00011200ff0477ac */ /* 0x000ee20008000a00 */
[----:B------:R-:W-:Y:S02]  /*0030*/  PRMT R96, RZ, 0x7610, R96 ;  /* 0x00007610ff607816 */ /* 0x000fe40000000060 */
[----:B------:R-:W-:Y:S01]  /*0040*/  ELECT P5, URZ, PT ;  /* 0x0000000000ff782f */ /* 0x000fe200038a0000 */
[----:B------:R-:W4:Y:S01]  /*0050*/  LDCU.64 UR40, c[0x0][0x358] ;  /* 0x00006b00ff2877ac */ /* 0x000f220008000a00 */
[----:B---3--:R-:W-:-:S04]  /*0060*/  UISETP.NE.U32.AND UP0, UPT, UR4, URZ, UPT ;  /* 0x000000ff0400728c */ /* 0x008fc8000bf05070 */
[----:B------:R-:W-:Y:S01]  /*0070*/  UISETP.NE.AND.EX UP0, UPT, UR5, URZ, UPT, UP0 ;  /* 0x000000ff0500728c */ /* 0x000fe2000bf05300 */
[----:B--2---:R-:W-:-:S05]  /*0080*/  SHF.R.U32.HI R104, RZ, 0x5, R101 ;  /* 0x00000005ff687819 */ /* 0x004fca0000011665 */
[----:B------:R-:W2:Y:S02]  /*0090*/  SHFL.IDX PT, R0, R104, RZ, 0x1f ;  /* 0x00001fff68007589 */ /* 0x000ea400000e0000 */
[----:B--2---:R-:W-:Y:S01]  /*00a0*/  R2UR UR8, R0 ;  /* 0x00000000000872ca */ /* 0x004fe200000e0000 */
[----:B-1--4-:R-:W-:-:S14]  /*00b0*/  BRA.U UP0, `(.L_x_0) ;  /* 0x00000001002c7547 */ /* 0x012fdc000b800000 */
[----:B------:R-:W1:Y:S02]  /*00c0*/  LDCU.64 UR6, c[0x0][0x888] ;  /* 0x00011100ff0677ac */ /* 0x000e640008000a00 */
[----:B-1----:R-:W-:-:S04]  /*00d0*/  UISETP.NE.U32.AND UP0, UPT, UR6, URZ, UPT ;  /* 0x000000ff0600728c */ /* 0x002fc8000bf05070 */
[----:B------:R-:W-:-:S09]  /*00e0*/  UISETP.NE.AND.EX UP0, UPT, UR7, URZ, UPT, UP0 ;  /* 0x000000ff0700728c */ /* 0x000fd2000bf05300 */
[----:B------:R-:W-:Y:S05]  /*00f0*/  BRA.U !UP0, `(.L_x_1) ;  /* 0x0000000108107547 */ /* 0x000fea000b800000 */
[----:B------:R-:W1:Y:S02]  /*0100*/  LDC.64 R2, c[0x0][0x888] ;  /* 0x00022200ff027b82 */ /* 0x000e640000000a00 */
[----:B-1----:R1:W5:Y:S01]  /*0110*/  LDG.E R49, desc[UR40][R2.64] ;  /* 0x0000002802317981 */ /* 0x002362000c1e1900 */
[----:B------:R-:W-:Y:S01]  /*0120*/  HFMA2 R96, -RZ, RZ, 0, 5.9604644775390625e-08 ;  /* 0x00000001ff607431 */ /* 0x000fe200000001ff */
[----:B------:R-:W-:Y:S05]  /*0130*/  BRA `(.L_x_0) ;  /* 0x00000000000c7947 */ /* 0x000fea0003800000 */
.L_x_1:
[----:B------:R-:W1:Y:S01]  /*0140*/  LDCU UR6, c[0x0][0x880] ;  /* 0x00011000ff0677ac */ /* 0x000e620008000800 */
[----:B------:R-:W-:Y:S01]  /*0150*/  HFMA2 R96, -RZ, RZ, 0, 5.9604644775390625e-08 ;  /* 0x00000001ff607431 */ /* 0x000fe200000001ff */
[----:B-1----:R-:W-:-:S07]  /*0160*/  MOV R49, UR6 ;  /* 0x0000000600317c02 */ /* 0x002fce0008000f00 */
.L_x_0:
[----:B------:R-:W2:Y:S02]  /*0170*/  LDCU.64 UR6, c[0x0][0x8b0] ;  /* 0x00011600ff0677ac */ /* 0x000ea40008000a00 */
[----:B--2---:R-:W-:-:S04]  /*0180*/  UISETP.NE.U32.AND UP0, UPT, UR6, URZ, UPT ;  /* 0x000000ff0600728c */ /* 0x004fc8000bf05070 */
[----:B------:R-:W-:-:S09]  /*0190*/  UISETP.NE.AND.EX UP0, UPT, UR7, URZ, UPT, UP0 ;  /* 0x000000ff0700728c */ /* 0x000fd2000bf05300 */
[----:B------:R-:W-:Y:S05]  /*01a0*/  BRA.U UP0, `(.L_x_2) ;  /* 0x0000000100247547 */ /* 0x000fea000b800000 */
[----:B------:R-:W2:Y:S02]  /*01b0*/  LDCU.64 UR6, c[0x0][0x8a8] ;  /* 0x00011500ff0677ac */ /* 0x000ea40008000a00 */
[----:B--2---:R-:W-:-:S04]  /*01c0*/  UISETP.NE.U32.AND UP0, UPT, UR6, URZ, UPT ;  /* 0x000000ff0600728c */ /* 0x004fc8000bf05070 */
[----:B------:R-:W-:-:S09]  /*01d0*/  UISETP.NE.AND.EX UP0, UPT, UR7, URZ, UPT, UP0 ;  /* 0x000000ff0700728c */ /* 0x000fd2000bf05300 */
[----:B------:R-:W-:Y:S05]  /*01e0*/  BRA.U !UP0, `(.L_x_3) ;  /* 0x00000001080c7547 */ /* 0x000fea000b800000 */
[----:B-1----:R-:W1:Y:S02]  /*01f0*/  LDC.64 R2, c[0x0][0x8a8] ;  /* 0x00022a00ff027b82 */ /* 0x002e640000000a00 */
[----:B-1----:R2:W5:Y:S01]  /*0200*/  LDG.E R47, desc[UR40][R2.64] ;  /* 0x00000028022f7981 */ /* 0x002562000c1e1900 */
[----:B------:R-:W-:Y:S05]  /*0210*/  BRA `(.L_x_2) ;  /* 0x0000000000087947 */ /* 0x000fea0003800000 */
.L_x_3:
[----:B------:R-:W2:Y:S02]  /*0220*/  LDCU UR6, c[0x0][0x8a0] ;  /* 0x00011400ff0677ac */ /* 0x000ea40008000800 */
[----:B--2---:R-:W-:Y:S02]  /*0230*/  MOV R47, UR6 ;  /* 0x00000006002f7c02 */ /* 0x004fe40008000f00 */
.L_x_2:
[----:B------:R-:W-:Y:S01]  /*0240*/  IMAD.U32 R0, RZ, RZ, UR8 ;  /* 0x00000008ff007e24 */ /* 0x000fe2000f8e00ff */
[----:B------:R-:W-:Y:S04]  /*0250*/  BSSY.RECONVERGENT B0, `(.L_x_4) ;  /* 0x000000c000007945 */ /* 0x000fe80003800200 */
[C---:B------:R-:W-:Y:S02]  /*0260*/  ISETP.NE.OR P1, PT, R0.reuse, 0x1, !P5 ;  /* 0x000000010000780c */ /* 0x040fe40006f25670 */
[----:B------:R-:W-:-:S11]  /*0270*/  ISETP.NE.OR P0, PT, R0, 0x3, !P5 ;  /* 0x000000030000780c */ /* 0x000fd60006f05670 */
[----:B------:R-:W-:Y:S05]  /*0280*/  @P1 BRA `(.L_x_5) ;  /* 0x0000000000201947 */ /* 0x000fea0003800000 */
[----:B------:R-:W3:Y:S02]  /*0290*/  LDCU.64 UR6, c[0x0][0x348] ;  /* 0x00006900ff0677ac */ /* 0x000ee40008000a00 */
[----:B---3--:R-:W-:Y:S02]  /*02a0*/  UIADD3 UR10, UP1, UPT, UR6, 0x80, URZ ;  /* 0x00000080060a7890 */ /* 0x008fe4000ff3e0ff */
[----:B------:R-:W-:Y:S02]  /*02b0*/  UIADD3 UR6, UP0, UPT, UR6, 0x180, URZ ;  /* 0x0000018006067890 */ /* 0x000fe4000ff1e0ff */
[----:B------:R-:W-:Y:S02]  /*02c0*/  UIADD3.X UR11, UPT, UPT, URZ, UR7, URZ, UP1, !UPT ;  /* 0x00000007ff0b7290 */ /* 0x000fe40008ffe4ff */
[----:B------:R-:W-:-:S07]  /*02d0*/  UIADD3.X UR7, UPT, UPT, URZ, UR7, URZ, UP0, !UPT ;  /* 0x00000007ff077290 */ /* 0x000fce00087fe4ff */
[----:B------:R3:W-:Y:S02]  /*02e0*/  UTMACCTL.PF [UR10] ;  /* 0x000000000a0079b9 */ /* 0x0007e40008040000 */
[----:B------:R3:W-:Y:S02]  /*02f0*/  UTMACCTL.PF [UR6] ;  /* 0x00000000060079b9 */ /* 0x0007e40008040000 */
[----:B---3--:R-:W-:Y:S01]  /*0300*/  NOP ;  /* 0x0000000000007918 */ /* 0x008fe20000000000 */
.L_x_5:
[----:B------:R-:W-:Y:S05]  /*0310*/  BSYNC.RECONVERGENT B0 ;  /* 0x0000000000007941 */ /* 0x000fea0003800200 */
.L_x_4:
[----:B------:R-:W-:Y:S04]  /*0320*/  BSSY.RECONVERGENT B0, `(.L_x_6) ;  /* 0x000000a000007945 */ /* 0x000fe80003800200 */
        /* <DEDUP_REMOVED lines=9> */
.L_x_7:
[----:B------:R-:W-:Y:S05]  /*03c0*/  BSYNC.RECONVERGENT B0 ;  /* 0x0000000000007941 */ /* 0x000fea0003800200 */
.L_x_6:
[----:B------:R-:W3:Y:S01]  /*03d0*/  LDCU.64 UR6, c[0x0][0x888] ;  /* 0x00011100ff0677ac */ /* 0x000ee20008000a00 */
[----:B------:R-:W-:Y:S02]  /*03e0*/  UISETP.EQ.U32.AND UP1, UPT, UR4, URZ, UPT ;  /* 0x000000ff0400728c */ /* 0x000fe4000bf22070 */
[----:B------:R-:W-:Y:S02]  /*03f0*/  UPLOP3.LUT UP2, UPT, UPT, UPT, UPT, 0x80, 0x8 ;  /* 0x000000000008789c */ /* 0x000fe40003f4f070 */
[----:B---3--:R-:W-:-:S04]  /*0400*/  UISETP.NE.U32.AND UP0, UPT, UR6, URZ, UPT ;  /* 0x000000ff0600728c */ /* 0x008fc8000bf05070 */
[----:B------:R-:W-:-:S04]  /*0410*/  UISETP.NE.AND.EX UP0, UPT, UR7, URZ, UPT, UP0 ;  /* 0x000000ff0700728c */ /* 0x000fc8000bf05300 */
[----:B------:R-:W-:-:S04]  /*0420*/  UISETP.EQ.OR.EX UP3, UPT, UR5, URZ, !UP0, UP1 ;  /* 0x000000ff0500728c */ /* 0x000fc8000c762710 */
[----:B------:R-:W-:-:S05]  /*0430*/  UP2UR UR44, UPR, URZ, 0x8 ;  /* 0x00000008ff2c7883 */ /* 0x000fca0008000000 */
[----:B------:R-:W-:Y:S07]  /*0440*/  BRA.U !UP3, `(.L_x_8) ;  /* 0x000000010b207547 */ /* 0x000fee000b800000 */
[----:B------:R-:W-:Y:S01]  /*0450*/  UISETP.NE.U32.AND UP2, UPT, UR4, URZ, UPT ;  /* 0x000000ff0400728c */ /* 0x000fe2000bf45070 */
[----:B-----5:R-:W-:Y:S01]  /*0460*/  FSETP.NEU.AND P0, PT, R49, RZ, PT ;  /* 0x000000ff3100720b */ /* 0x020fe20003f0d000 */
[----:B------:R-:W-:Y:S02]  /*0470*/  USEL UR4, URZ, 0xffffffff, UP0 ;  /* 0xffffffffff047887 */ /* 0x000fe40008000000 */
[----:B------:R-:W-:-:S10]  /*0480*/  UISETP.NE.AND.EX UP2, UPT, UR5, URZ, UPT, UP2 ;  /* 0x000000ff0500728c */ /* 0x000fd4000bf45320 */
[----:B------:R-:W-:Y:S01]  /*0490*/  VOTEU.ANY UP1, P0 ;  /* 0x0000000000ff7886 */ /* 0x000fe20000020100 */
[----:B------:R-:W-:-:S04]  /*04a0*/  @!UP2 USEL UR4, URZ, 0xffffffff, UP1 ;  /* 0xffffffffff04a887 */ /* 0x000fc80008800000 */
[----:B------:R-:W-:-:S04]  /*04b0*/  ULOP3.LUT UR4, UR4, 0x1, URZ, 0xc0, !UPT ;  /* 0x0000000104047892 */ /* 0x000fc8000f8ec0ff */
[----:B------:R-:W-:-:S11]  /*04c0*/  UISETP.NE.U32.AND UP2, UPT, UR4, 0x1, UPT ;  /* 0x000000010400788c */ /* 0x000fd6000bf45070 */
.L_x_8:
[----:B-12---:R-:W1:Y:S01]  /*04d0*/  SHFL.IDX PT, R2, R104, RZ, 0x1f ;  /* 0x00001fff68027589 */ /* 0x006e6200000e0000 */
[----:B------:R-:W-:-:S04]  /*04e0*/  UISETP.NE.AND UP1, UPT, UR8, 0x2, UPT ;  /* 0x000000020800788c */ /* 0x000fc8000bf25270 */
[----:B------:R-:W-:Y:S01]  /*04f0*/  USEL UR13, URZ, 0x1, UP1 ;  /* 0x00000001ff0d7887 */ /* 0x000fe20008800000 */
[----:B-1----:R-:W-:-:S13]  /*0500*/  ISETP.NE.AND P0, PT, R2, RZ, PT ;  /* 0x000000ff0200720c */ /* 0x002fda0003f05270 */
[----:B------:R-:W-:Y:S05]  /*0510*/  @P0 BRA `(.L_x_9) ;  /* 0x0000000400e40947 */ /* 0x000fea0003800000 */
[----:B------:R-:W-:Y:S01]  /*0520*/  ELECT P0, URZ, PT ;  /* 0x0000000000ff782f */ /* 0x000fe20003800000 */
[----:B------:R-:W-:-:S12]  /*0530*/  BSSY.RECONVERGENT B0, `(.L_x_9) ;  /* 0x0000077000007945 */ /* 0x000fd80003800200 */
[----:B------:R-:W-:Y:S05]  /*0540*/  @!P0 BRA `(.L_x_10) ;  /* 0x0000000400d48947 */ /* 0x000fea0003800000 */
[----:B------:R-:W1:Y:S01]  /*0550*/  S2UR UR5, SR_CgaCtaId ;  /* 0x00000000000579c3 */ /* 0x000e620000008800 */
[----:B------:R-:W-:Y:S01]  /*0560*/  UMOV UR6, 0x400 ;  /* 0x0000040000067882 */ /* 0x000fe20000000000 */
[----:B------:R-:W-:Y:S01]  /*0570*/  UMOV UR4, 0x1 ;  /* 0x0000000100047882 */ /* 0x000fe20000000000 */
[----:B-1----:R-:W-:Y:S02]  /*0580*/  ULEA UR5, UR5, UR6, 0x18 ;  /* 0x0000000605057291 */ /* 0x002fe4000f8ec0ff */
[----:B------:R-:W-:-:S04]  /*0590*/  UIADD3 UR6, UPT, UPT, -UR4, 0x100000, URZ ;  /* 0x0010000004067890 */ /* 0x000fc8000fffe1ff */
[----:B------:R-:W-:Y:S02]  /*05a0*/  USHF.L.U32 UR7, UR6, 0xb, URZ ;  /* 0x0000000b06077899 */ /* 0x000fe400080006ff */
[----:B------:R-:W-:Y:S01]  /*05b0*/  USHF.L.U32 UR6, UR6, 0x1, URZ ;  /* 0x0000000106067899 */ /* 0x000fe200080006ff */
[----:B------:R-:W1:Y:S11]  /*05c0*/  FENCE.VIEW.ASYNC.S ;  /* 0x00000000000073c6 */ /* 0x000e760000000000 */
[----:B-1----:R1:W2:Y:S01]  /*05d0*/  SYNCS.EXCH.64 URZ, [UR5], UR6 ;  /* 0x0000000605ff75b2 */ /* 0x0022a20008000100 */
[----:B------:R1:W3:Y:S01]  /*05e0*/  SYNCS.EXCH.64 URZ, [UR5+0x1b0], UR6 ;  /* 0x0001b00605ff75b2 */ /* 0x0002e20008000100 */
[----:B------:R1:W4:Y:S01]  /*05f0*/  SYNCS.EXCH.64 URZ, [UR5+0x8], UR6 ;  /* 0x0000080605ff75b2 */ /* 0x0003220008000100 */
[----:B------:R1:W1:Y:S01]  /*0600*/  SYNCS.EXCH.64 URZ, [UR5+0x1b8], UR6 ;  /* 0x0001b80605ff75b2 */ /* 0x0002620008000100 */
        /* <DEDUP_REMOVED lines=104> */
[----:B--234-:R-:W-:Y:S01]  /*0c90*/  NOP ;  /* 0x0000000000007918 */ /* 0x01cfe20000000000 */
.L_x_10:
[----:B-1----:R-:W-:Y:S05]  /*0ca0*/  BSYNC.RECONVERGENT B0 ;  /* 0x0000000000007941 */ /* 0x002fea0003800200 */
.L_x_9:
[----:B------:R-:W1:Y:S01]  /*0cb0*/  SHFL.IDX PT, R2, R104, RZ, 0x1f ;  /* 0x00001fff68027589 */ /* 0x000e6200000e0000 */
[----:B------:R-:W-:Y:S01]  /*0cc0*/  NOP ;  /* 0x0000000000007918 */ /* 0x000fe20000000000 */
[----:B-1----:R-:W-:-:S13]  /*0cd0*/  ISETP.NE.AND P0, PT, R2, 0x1, PT ;  /* 0x000000010200780c */ /* 0x002fda0003f05270 */
[----:B------:R-:W-:Y:S05]  /*0ce0*/  @P0 BRA `(.L_x_11) ;  /* 0x0000000000400947 */ /* 0x000fea0003800000 */
[----:B------:R-:W1:Y:S01]  /*0cf0*/  S2UR UR6, SR_CgaCtaId ;  /* 0x00000000000679c3 */ /* 0x000e620000008800 */
[----:B------:R-:W-:Y:S01]  /*0d00*/  UMOV UR7, 0x400 ;  /* 0x0000040000077882 */ /* 0x000fe20000000000 */
[----:B------:R-:W-:Y:S01]  /*0d10*/  UMOV UR5, 0x20 ;  /* 0x0000002000057882 */ /* 0x000fe20000000000 */
[----:B------:R-:W-:Y:S01]  /*0d20*/  UMOV UR4, 0x80 ;  /* 0x0000008000047882 */ /* 0x000fe20000000000 */
[----:B------:R-:W-:-:S04]  /*0d30*/  UIADD3 UR10, UPT, UPT, -UR5, 0x100000, URZ ;  /* 0x00100000050a7890 */ /* 0x000fc8000fffe1ff */
[----:B------:R-:W-:Y:S02]  /*0d40*/  USHF.L.U32 UR11, UR10, 0xb, URZ ;  /* 0x0000000b0a0b7899 */ /* 0x000fe400080006ff */
[----:B------:R-:W-:Y:S02]  /*0d50*/  USHF.L.U32 UR10, UR10, 0x1, URZ ;  /* 0x000000010a0a7899 */ /* 0x000fe400080006ff */
[----:B------:R-:W-:-:S04]  /*0d60*/  UIADD3 UR4, UPT, UPT, -UR4, 0x100000, URZ ;  /* 0x0010000004047890 */ /* 0x000fc8000fffe1ff */
[----:B------:R-:W-:Y:S02]  /*0d70*/  USHF.L.U32 UR5, UR4, 0xb, URZ ;  /* 0x0000000b04057899 */ /* 0x000fe400080006ff */
[----:B------:R-:W-:Y:S01]  /*0d80*/  USHF.L.U32 UR4, UR4, 0x1, URZ ;  /* 0x0000000104047899 */ /* 0x000fe200080006ff */
[----:B------:R-:W-:Y:S01]  /*0d90*/  ELECT P0, URZ, PT ;  /* 0x0000000000ff782f */ /* 0x000fe20003800000 */
[----:B-1----:R-:W-:Y:S01]  /*0da0*/  ULEA UR6, UR6, UR7, 0x18 ;  /* 0x0000000706067291 */ /* 0x002fe2000f8ec0ff */
[----:B------:R-:W1:Y:S11]  /*0db0*/  FENCE.VIEW.ASYNC.S ;  /* 0x00000000000073c6 */ /* 0x000e760000000000 */
[----:B-1----:R1:W2:Y:S01]  /*0dc0*/  SYNCS.EXCH.64 URZ, [UR6+0x360], UR10 ;  /* 0x0003600a06ff75b2 */ /* 0x0022a20008000100 */
[----:B------:R1:W3:Y:S01]  /*0dd0*/  SYNCS.EXCH.64 URZ, [UR6+0x368], UR4 ;  /* 0x0003680406ff75b2 */ /* 0x0002e20008000100 */
[----:B------:R-:W-:Y:S01]  /*0de0*/  NOP ;  /* 0x0000000000007918 */ /* 0x000fe20000000000 */
.L_x_11:
[----:B------:R-:W4:Y:S01]  /*0df0*/  SHFL.IDX PT, R2, R104, RZ, 0x1f ;  /* 0x00001fff68027589 */ /* 0x000f2200000e0000 */
[----:B------:R-:W-:Y:S01]  /*0e00*/  NOP ;  /* 0x0000000000007918 */ /* 0x000fe20000000000 */
[----:B----4-:R-:W-:-:S13]  /*0e10*/  ISETP.NE.AND P0, PT, R2, 0x3, PT ;  /* 0x000000030200780c */ /* 0x010fda0003f05270 */
[----:B------:R-:W-:Y:S05]  /*0e20*/  @P0 BRA `(.L_x_12) ;  /* 0x0000000000300947 */ /* 0x000fea0003800000 */
[----:B-1----:R-:W1:Y:S01]  /*0e30*/  S2UR UR5, SR_CgaCtaId ;  /* 0x00000000000579c3 */ /* 0x002e620000008800 */
[----:B------:R-:W-:Y:S01]  /*0e40*/  UMOV UR6, 0x400 ;  /* 0x0000040000067882 */ /* 0x000fe20000000000 */
[----:B------:R-:W-:Y:S01]  /*0e50*/  UMOV UR4, 0x20 ;  /* 0x0000002000047882 */ /* 0x000fe20000000000 */
[----:B------:R-:W-:Y:S01]  /*0e60*/  ELECT P0, URZ, PT ;  /* 0x0000000000ff782f */ /* 0x000fe20003800000 */
[----:B-1----:R-:W-:Y:S02]  /*0e70*/  ULEA UR5, UR5, UR6, 0x18 ;  /* 0x0000000605057291 */ /* 0x002fe4000f8ec0ff */
[----:B------:R-:W-:-:S04]  /*0e80*/  UIADD3 UR6, UPT, UPT, -UR4, 0x100000, URZ ;  /* 0x0010000004067890 */ /* 0x000fc8000fffe1ff */
[----:B------:R-:W-:Y:S02]  /*0e90*/  USHF.L.U32 UR7, UR6, 0xb, URZ ;  /* 0x0000000b06077899 */ /* 0x000fe400080006ff */
[----:B------:R-:W-:Y:S01]  /*0ea0*/  USHF.L.U32 UR6, UR6, 0x1, URZ ;  /* 0x0000000106067899 */ /* 0x000fe200080006ff */
[----:B------:R-:W1:Y:S11]  /*0eb0*/  FENCE.VIEW.ASYNC.S ;  /* 0x00000000000073c6 */ /* 0x000e760000000000 */
[----:B-1----:R4:W1:Y:S01]  /*0ec0*/  SYNCS.EXCH.64 URZ, [UR5+0x370], UR6 ;  /* 0x0003700605ff75b2 */ /* 0x0028620008000100 */
[----:B------:R4:W1:Y:S02]  /*0ed0*/  SYNCS.EXCH.64 URZ, [UR5+0x378], UR6 ;  /* 0x0003780605ff75b2 */ /* 0x0008640008000100 */
[----:B----4-:R-:W-:Y:S01]  /*0ee0*/  NOP ;  /* 0x0000000000007918 */ /* 0x010fe20000000000 */
.L_x_12:
[----:B------:R-:W4:Y:S01]  /*0ef0*/  SHFL.IDX PT, R2, R104, RZ, 0x1f ;  /* 0x00001fff68027589 */ /* 0x000f2200000e0000 */
[----:B------:R-:W-:Y:S01]  /*0f00*/  NOP ;  /* 0x0000000000007918 */ /* 0x000fe20000000000 */
[----:B----4-:R-:W-:-:S13]  /*0f10*/  ISETP.NE.AND P0, PT, R2, 0x4, PT ;  /* 0x000000040200780c */ /* 0x010fda0003f05270 */
[----:B------:R-:W-:Y:S05]  /*0f20*/  @P0 BRA `(.L_x_13) ;  /* 0x00000000004c0947 */ /* 0x000fea0003800000 */
[----:B-1----:R-:W1:Y:S01]  /*0f30*/  S2UR UR5, SR_CgaCtaId ;  /* 0x00000000000579c3 */ /* 0x002e620000008800 */
[----:B------:R-:W-:Y:S01]  /*0f40*/  UMOV UR7, 0x100 ;  /* 0x0000010000077882 */ /* 0x000fe20000000000 */
[----:B------:R-:W-:Y:S01]  /*0f50*/  UMOV UR6, 0x400 ;  /* 0x0000040000067882 */ /* 0x000fe20000000000 */
[----:B------:R-:W-:Y:S01]  /*0f60*/  USEL UR7, UR7, 0xe0, UP2 ;  /* 0x000000e007077887 */ /* 0x000fe20009000000 */
[----:B------:R-:W-:Y:S01]  /*0f70*/  UMOV UR4, 0x1 ;  /* 0x0000000100047882 */ /* 0x000fe20000000000 */
[----:B------:R-:W-:Y:S01]  /*0f80*/  ELECT P0, URZ, PT ;  /* 0x0000000000ff782f */ /* 0x000fe20003800000 */
[----:B------:R-:W-:-:S04]  /*0f90*/  UIADD3 UR10, UPT, UPT, -UR4, 0x100000, URZ ;  /* 0x00100000040a7890 */ /* 0x000fc8000fffe1ff */
[----:B------:R-:W-:Y:S02]  /*0fa0*/  USHF.L.U32 UR11, UR10, 0xb, URZ ;  /* 0x0000000b0a0b7899 */ /* 0x000fe400080006ff */
[----:B------:R-:W-:Y:S02]  /*0fb0*/  USHF.L.U32 UR10, UR10, 0x1, URZ ;  /* 0x000000010a0a7899 */ /* 0x000fe400080006ff */
[----:B-1----:R-:W-:Y:S02]  /*0fc0*/  ULEA UR5, UR5, UR6, 0x18 ;  /* 0x0000000605057291 */ /* 0x002fe4000f8ec0ff */
[----:B------:R-:W-:-:S04]  /*0fd0*/  UIADD3 UR6, UPT, UPT, -UR7, 0x100000, URZ ;  /* 0x0010000007067890 */ /* 0x000fc8000fffe1ff */
[----:B------:R-:W-:Y:S02]  /*0fe0*/  USHF.L.U32 UR7, UR6, 0xb, URZ ;  /* 0x0000000b06077899 */ /* 0x000fe400080006ff */
[----:B------:R-:W-:Y:S01]  /*0ff0*/  USHF.L.U32 UR6, UR6, 0x1, URZ ;  /* 0x0000000106067899 */ /* 0x000fe200080006ff */
[----:B------:R-:W1:Y:S03]  /*1000*/  FENCE.VIEW.ASYNC.S ;  /* 0x00000000000073c6 */ /* 0x000e660000000000 */
[----:B-1----:R4:W1:Y:S08]  /*1010*/  SYNCS.EXCH.64 URZ, [UR5+0x380], UR10 ;  /* 0x0003800a05ff75b2 */ /* 0x0028700008000100 */
[----:B------:R4:W1:Y:S01]  /*1020*/  SYNCS.EXCH.64 URZ, [UR5+0x390], UR6 ;  /* 0x0003900605ff75b2 */ /* 0x0008620008000100 */
[----:B------:R4:W1:Y:S01]  /*1030*/  SYNCS.EXCH.64 URZ, [UR5+0x388], UR10 ;  /* 0x0003880a05ff75b2 */ /* 0x0008620008000100 */
[----:B------:R4:W1:Y:S02]  /*1040*/  SYNCS.EXCH.64 URZ, [UR5+0x398], UR6 ;  /* 0x0003980605ff75b2 */ /* 0x0008640008000100 */
[----:B----4-:R-:W-:Y:S01]  /*1050*/  NOP ;  /* 0x0000000000007918 */ /* 0x010fe20000000000 */
.L_x_13:
[----:B------:R-:W4:Y:S01]  /*1060*/  SHFL.IDX PT, R2, R104, RZ, 0x1f ;  /* 0x00001fff68027589 */ /* 0x000f2200000e0000 */
[----:B------:R-:W-:Y:S01]  /*1070*/  NOP ;  /* 0x0000000000007918 */ /* 0x000fe20000000000 */
[----:B----4-:R-:W-:-:S13]  /*1080*/  ISETP.NE.AND P0, PT, R2, 0x5, PT ;  /* 0x000000050200780c */ /* 0x010fda0003f05270 */
[----:B------:R-:W-:Y:S05]  /*1090*/  @P0 BRA `(.L_x_14) ;  /* 0x0000000000580947 */ /* 0x000fea0003800000 */
[----:B-1----:R-:W1:Y:S01]  /*10a0*/  S2UR UR6, SR_CgaCtaId ;  /* 0x00000000000679c3 */ /* 0x002e620000008800 */
        /* <DEDUP_REMOVED lines=12> */
[----:B-1----:R4:W1:Y:S01]  /*1170*/  SYNCS.EXCH.64 URZ, [UR6+0x3a0], UR10 ;  /* 0x0003a00a06ff75b2 */ /* 0x0028620008000100 */
[----:B------:R4:W1:Y:S01]  /*1180*/  SYNCS.EXCH.64 URZ, [UR6+0x3c0], UR4 ;  /* 0x0003c00406ff75b2 */ /* 0x0008620008000100 */
[----:B------:R4:W1:Y:S01]  /*1190*/  SYNCS.EXCH.64 URZ, [UR6+0x3a8], UR10 ;  /* 0x0003a80a06ff75b2 */ /* 0x0008620008000100 */
[----:B------:R4:W1:Y:S01]  /*11a0*/  SYNCS.EXCH.64 URZ, [UR6+0x3c8], UR4 ;  /* 0x0003c80406ff75b2 */ /* 0x0008620008000100 */
[----:B------:R4:W1:Y:S01]  /*11b0*/  SYNCS.EXCH.64 URZ, [UR6+0x3b0], UR10 ;  /* 0x0003b00a06ff75b2 */ /* 0x0008620008000100 */
[----:B------:R4:W1:Y:S01]  /*11c0*/  SYNCS.EXCH.64 URZ, [UR6+0x3d0], UR4 ;  /* 0x0003d00406ff75b2 */ /* 0x0008620008000100 */
[----:B------:R4:W1:Y:S01]  /*11d0*/  SYNCS.EXCH.64 URZ, [UR6+0x3b8], UR10 ;  /* 0x0003b80a06ff75b2 */ /* 0x0008620008000100 */
[----:B------:R4:W1:Y:S02]  /*11e0*/  SYNCS.EXCH.64 URZ, [UR6+0x3d8], UR4 ;  /* 0x0003d80406ff75b2 */ /* 0x0008640008000100 */
[----:B----4-:R-:W-:Y:S01]  /*11f0*/  NOP ;  /* 0x0000000000007918 */ /* 0x010fe20000000000 */
.L_x_14:
        /* <DEDUP_REMOVED lines=14> */
[----:B------:R4:W1:Y:S01]  /*12e0*/  SYNCS.EXCH.64 URZ, [UR5+0x3f0], UR6 ;  /* 0x0003f00605ff75b2 */ /* 0x0008620008000100 */
[----:B------:R4:W1:Y:S01]  /*12f0*/  SYNCS.EXCH.64 URZ, [UR5+0x3e8], UR6 ;  /* 0x0003e80605ff75b2 */ /* 0x0008620008000100 */
[----:B------:R4:W1:Y:S02]  /*1300*/  SYNCS.EXCH.64 URZ, [UR5+0x3f8], UR6 ;  /* 0x0003f80605ff75b2 */ /* 0x0008640008000100 */
[----:B----4-:R-:W-:Y:S01]  /*1310*/  NOP ;  /* 0x0000000000007918 */ /* 0x010fe20000000000 */
.L_x_15:
[----:B-1----:R-:W1:Y:S01]  /*1320*/  S2UR UR5, SR_CTAID.X ;  /* 0x00000000000579c3 */ /* 0x002e620000002500 */
[----:B------:R-:W-:-:S05]  /*1330*/  CS2R.32 R97, SR_CgaSize ;  /* 0x0000000000617805 */ /* 0x000fca0000008a00 */
[----:B------:R-:W-:-:S05]  /*1340*/  IMAD R97, R97, -0xa0, RZ ;  /* 0xffffff6061617824 */ /* 0x000fca00078e02ff */
[----:B------:R-:W-:-:S14]  /*1350*/  R2UR UR7, R97 ;  /* 0x00000000610772ca */ /* 0x000fdc00000e0000 */
[----:B------:R-:W4:Y:S01]  /*1360*/  LDCU UR7, c[0x0][UR7+0x2b0] ;  /* 0x00005600070777ac */ /* 0x000f220008000800 */
[----:B------:R-:W-:Y:S01]  /*1370*/  NOP ;  /* 0x0000000000007918 */ /* 0x000fe20000000000 */
[----:B------:R-:W-:-:S05]  /*1380*/  CS2R.32 R97, SR_CgaSize ;  /* 0x0000000000617805 */ /* 0x000fca0000008a00 */
[----:B------:R-:W-:-:S05]  /*1390*/  IMAD R97, R97, -0xa0, RZ ;  /* 0xffffff6061617824 */ /* 0x000fca00078e02ff */
[----:B------:R-:W-:-:S14]  /*13a0*/  R2UR UR6, R97 ;  /* 0x00000000610672ca */ /* 0x000fdc00000e0000 */
[----:B------:R-:W2:Y:S01]  /*13b0*/  LDCU UR6, c[0x0][UR6+0x2b4] ;  /* 0x00005680060677ac */ /* 0x000ea20008000800 */
[----:B------:R-:W3:Y:S08]  /*13c0*/  S2UR UR4, SR_CTAID.Y ;  /* 0x00000000000479c3 */ /* 0x000ef00000002600 */
[----:B------:R-:W2:Y:S01]  /*13d0*/  LDC R9, c[0x0][0xb24] ;  /* 0x0002c900ff097b82 */ /* 0x000ea20000000800 */
[----:B-1----:R-:W-:-:S02]  /*13e0*/  I2FP.F32.U32 R5, UR5 ;  /* 0x0000000500057c45 */ /* 0x002fc40008201000 */
[----:B------:R-:W-:-:S05]  /*13f0*/  CS2R.32 R3, SR_CgaSize ;  /* 0x0000000000037805 */ /* 0x000fca0000008a00 */
[----:B------:R-:W-:-:S06]  /*1400*/  IMAD R3, R3, -0xa0, RZ ;  /* 0xffffff6003037824 */ /* 0x000fcc00078e02ff */
[----:B------:R-:W1:Y:S01]  /*1410*/  LDC R3, c[0x0][R3+0x2a0] ;  /* 0x0000a80003037b82 */ /* 0x000e620000000800 */
[----:B------:R-:W-:Y:S01]  /*1420*/  MOV R97, UR5 ;  /* 0x0000000500617c02 */ /* 0x000fe20008000f00 */
[----:B----4-:R-:W-:Y:S01]  /*1430*/  FMUL R5, R5, UR7 ;  /* 0x0000000705057c20 */ /* 0x010fe20008400000 */
[----:B---3--:R-:W-:Y:S02]  /*1440*/  I2FP.F32.U32 R4, UR4 ;  /* 0x0000000400047c45 */ /* 0x008fe40008201000 */
[----:B------:R-:W-:-:S05]  /*1450*/  CS2R.32 R2, SR_CgaSize ;  /* 0x0000000000027805 */ /* 0x000fca0000008a00 */
[----:B------:R-:W-:-:S06]  /*1460*/  IMAD R2, R2, -0xa0, RZ ;  /* 0xffffff6002027824 */ /* 0x000fcc00078e02ff */
[----:B------:R-:W3:Y:S01]  /*1470*/  LDC R2, c[0x0][R2+0x2a4] ;  /* 0x0000a90002027b82 */ /* 0x000ee20000000800 */
[----:B------:R-:W4:Y:S01]  /*1480*/  F2I.U32.TRUNC.NTZ R90, R5 ;  /* 0x00000005005a7305 */ /* 0x000f22000020f000 */
[----:B------:R-:W-:Y:S01]  /*1490*/  MOV R91, UR4 ;  /* 0x00000004005b7c02 */ /* 0x000fe20008000f00 */
[----:B--2---:R-:W-:-:S05]  /*14a0*/  FMUL R4, R4, UR6 ;  /* 0x0000000604047c20 */ /* 0x004fca0008400000 */
[----:B------:R-:W-:Y:S01]  /*14b0*/  BAR.SYNC.DEFER_BLOCKING 0x0 ;  /* 0x0000000000007b1d */ /* 0x000fe20000010000 */
[----:B------:R-:W-:-:S05]  /*14c0*/  ISETP.GE.AND P0, PT, R9, 0x1, PT ;  /* 0x000000010900780c */ /* 0x000fca0003f06270 */
[----:B------:R-:W2:Y:S02]  /*14d0*/  F2I.U32.TRUNC.NTZ R79, R4 ;  /* 0x00000004004f7305 */ /* 0x000ea4000020f000 */
[----:B------:R-:W3:Y:S01]  /*14e0*/  S2UR UR36, SR_CTAID.Z ;  /* 0x00000000002479c3 */ /* 0x000ee20000002700 */
[----:B----4-:R-:W-:-:S05]  /*14f0*/  IADD3 R90, PT, PT, -R90, RZ, RZ ;  /* 0x000000ff5a5a7210 */ /* 0x010fca0007ffe1ff */
[----:B-1----:R-:W-:Y:S01]  /*1500*/  IMAD R90, R3, R90, UR5 ;  /* 0x00000005035a7e24 */ /* 0x002fe2000f8e025a */
[----:B--2---:R-:W-:-:S05]  /*1510*/  IADD3 R79, PT, PT, -R79, RZ, RZ ;  /* 0x000000ff4f4f7210 */ /* 0x004fca0007ffe1ff */
[----:B---3--:R-:W-:Y:S01]  /*1520*/  IMAD R79, R2, R79, UR4 ;  /* 0x00000004024f7e24 */ /* 0x008fe2000f8e024f */
[----:B------:R-:W-:Y:S06]  /*1530*/  @!P0 BRA `(.L_x_16) ;  /* 0x0000000000b88947 */ /* 0x000fec0003800000 */
[----:B------:R-:W1:Y:S01]  /*1540*/  LDC.64 R4, c[0x0][0xb18] ;  /* 0x0002c600ff047b82 */ /* 0x000e620000000a00 */
[----:B------:R-:W-:-:S07]  /*1550*/  ISETP.NE.AND P0, PT, R9, 0x1, PT ;  /* 0x000000010900780c */ /* 0x000fce0003f05270 */
[----:B------:R-:W2:Y:S08]  /*1560*/  LDC R10, c[0x0][0xb0c] ;  /* 0x0002c300ff0a7b82 */ /* 0x000eb00000000800 */
[----:B------:R-:W3:Y:S08]  /*1570*/  LDC R11, c[0x0][0x370] ;  /* 0x0000dc00ff0b7b82 */ /* 0x000ef00000000800 */
[----:B------:R-:W4:Y:S01]  /*1580*/  LDC R12, c[0x0][0x374] ;  /* 0x0000dd00ff0c7b82 */ /* 0x000f220000000800 */
[----:B-1----:R-:W-:-:S07]  /*1590*/  ISETP.NE.AND P1, PT, R4, 0x1, PT ;  /* 0x000000010400780c */ /* 0x002fce0003f25270 */
[----:B------:R-:W3:Y:S01]  /*15a0*/  LDC.64 R6, c[0x0][0xb10] ;  /* 0x0002c400ff067b82 */ /* 0x000ee20000000a00 */
[----:B--2---:R-:W-:-:S07]  /*15b0*/  ISETP.NE.AND P2, PT, R10, 0x1, PT ;  /* 0x000000010a00780c */ /* 0x004fce0003f45270 */
[----:B------:R-:W1:Y:S08]  /*15c0*/  LDC R8, c[0x0][0xb20] ;  /* 0x0002c800ff087b82 */ /* 0x000e700000000800 */
[----:B------:R-:W2:Y:S01]  /*15d0*/  LDC.64 R2, c[0x0][0xb28] ;  /* 0x0002ca00ff027b82 */ /* 0x000ea20000000a00 */
[----:B----4-:R-:W-:-:S04]  /*15e0*/  IMAD.HI.U32 R13, R12, R5, RZ ;  /* 0x000000050c0d7227 */ /* 0x010fc800078e00ff */
[----:B------:R-:W-:-:S04]  /*15f0*/  IMAD.HI.U32 R5, R91, R5, RZ ;  /* 0x000000055b057227 */ /* 0x000fc800078e00ff */
[----:B---3--:R-:W-:-:S04]  /*1600*/  IMAD.HI.U32 R14, R11, R6, RZ ;  /* 0x000000060b0e7227 */ /* 0x008fc800078e00ff */
[----:B------:R-:W-:Y:S01]  /*1610*/  IMAD.HI.U32 R16, R97, R6, RZ ;  /* 0x0000000661107227 */ /* 0x000fe200078e00ff */
[-C--:B------:R-:W-:Y:S02]  /*1620*/  @P2 SHF.R.U32.HI R11, RZ, R7.reuse, R14 ;  /* 0x00000007ff0b2219 */ /* 0x080fe4000001160e */
[-C--:B-1----:R-:W-:Y:S02]  /*1630*/  @P1 SHF.R.U32.HI R12, RZ, R8.reuse, R13 ;  /* 0x00000008ff0c1219 */ /* 0x082fe4000001160d */
[----:B------:R-:W-:Y:S02]  /*1640*/  SHF.R.U32.HI R8, RZ, R8, R5 ;  /* 0x00000008ff087219 */ /* 0x000fe40000011605 */
[----:B------:R-:W-:Y:S02]  /*1650*/  SHF.R.U32.HI R16, RZ, R7, R16 ;  /* 0x00000007ff107219 */ /* 0x000fe40000011610 */
[----:B------:R-:W-:Y:S01]  /*1660*/  SEL R5, R91, R8, !P1 ;  /* 0x000000085b057207 */ /* 0x000fe20004800000 */
[----:B--2---:R-:W-:Y:S01]  /*1670*/  IMAD.HI.U32 R14, R12, R2, RZ ;  /* 0x000000020c0e7227 */ /* 0x004fe200078e00ff */
[----:B------:R-:W-:-:S03]  /*1680*/  SEL R7, R97, R16, !P2 ;  /* 0x0000001061077207 */ /* 0x000fc60005000000 */
[----:B------:R-:W-:Y:S01]  /*1690*/  IMAD.HI.U32 R6, R11, R2, RZ ;  /* 0x000000020b067227 */ /* 0x000fe200078e00ff */
[----:B------:R-:W-:-:S04]  /*16a0*/  @P0 SHF.R.U32.HI R12, RZ, R3, R14 ;  /* 0x00000003ff0c0219 */ /* 0x000fc8000001160e */
[----:B------:R-:W-:Y:S01]  /*16b0*/  @P0 SHF.R.U32.HI R11, RZ, R3, R6 ;  /* 0x00000003ff0b0219 */ /* 0x000fe20000011606 */
[----:B------:R-:W-:-:S04]  /*16c0*/  IMAD R12, R12, R9, RZ ;  /* 0x000000090c0c7224 */ /* 0x000fc800078e02ff */
[----:B------:R-:W-:Y:S01]  /*16d0*/  IMAD R6, R11, R9, RZ ;  /* 0x000000090b067224 */ /* 0x000fe200078e02ff */
[----:B------:R-:W-:-:S04]  /*16e0*/  ISETP.GE.AND P1, PT, R5, R12, PT ;  /* 0x0000000c0500720c */ /* 0x000fc80003f26270 */
[----:B------:R-:W-:Y:S01]  /*16f0*/  ISETP.GE.OR P1, PT, R7, R6, P1 ;  /* 0x000000060700720c */ /* 0x000fe20000f26670 */
[----:B------:R-:W-:-:S05]  /*1700*/  IMAD.HI.U32 R6, R5, R2, RZ ;  /* 0x0000000205067227 */ /* 0x000fca00078e00ff */
[----:B------:R-:W-:-:S04]  /*1710*/  SHF.R.U32.HI R6, RZ, R3, R6 ;  /* 0x00000003ff067219 */ /* 0x000fc80000011606 */
[----:B------:R-:W-:-:S03]  /*1720*/  SEL R6, R5, R6, !P0 ;  /* 0x0000000605067207 */ /* 0x000fc60004000000 */
[----:B------:R-:W-:Y:S01]  /*1730*/  @!P1 IMAD.HI.U32 R8, R7, R2, RZ ;  /* 0x0000000207089227 */ /* 0x000fe200078e00ff */
[----:B------:R-:W-:-:S04]  /*1740*/  IADD3 R2, PT, PT, -R6, RZ, RZ ;  /* 0x000000ff06027210 */ /* 0x000fc80007ffe1ff */
[----:B------:R-:W-:Y:S01]  /*1750*/  @!P1 SHF.R.U32.HI R8, RZ, R3, R8 ;  /* 0x00000003ff089219 */ /* 0x000fe20000011608 */
[----:B------:R-:W-:-:S03]  /*1760*/  IMAD R2, R9, R2, R5 ;  /* 0x0000000209027224 */ /* 0x000fc600078e0205 */
[----:B------:R-:W-:Y:S02]  /*1770*/  @!P1 SEL R3, R7, R8, !P0 ;  /* 0x0000000807039207 */ /* 0x000fe40004000000 */
[----:B------:R-:W-:-:S03]  /*1780*/  IADD3 R8, PT, PT, -R5, RZ, RZ ;  /* 0x000000ff05087210 */ /* 0x000fc60007ffe1ff */
[--C-:B------:R-:W-:Y:S02]  /*1790*/  @!P1 IMAD.IADD R6, R6, 0x1, -R3.reuse ;  /* 0x0000000106069824 */ /* 0x100fe400078e0a03 */
[----:B------:R-:W-:Y:S01]  /*17a0*/  @!P1 IMAD R3, R2, R11, R3 ;  /* 0x0000000b02039224 */ /* 0x000fe200078e0203 */
[----:B------:R-:W-:Y:S01]  /*17b0*/  IADD3 R2, PT, PT, -R7, RZ, RZ ;  /* 0x000000ff07027210 */ /* 0x000fe20007ffe1ff */
[----:B------:R-:W-:Y:S02]  /*17c0*/  @!P1 IMAD R5, R6, R9, R7 ;  /* 0x0000000906059224 */ /* 0x000fe400078e0207 */
[----:B------:R-:W-:Y:S02]  /*17d0*/  IMAD R8, R4, R8, R91 ;  /* 0x0000000804087224 */ /* 0x000fe400078e025b */
[----:B------:R-:W-:Y:S02]  /*17e0*/  @!P1 IMAD.MOV.U32 R7, RZ, RZ, R3 ;  /* 0x000000ffff079224 */ /* 0x000fe400078e0003 */
[----:B------:R-:W-:-:S02]  /*17f0*/  IMAD R2, R10, R2, R97 ;  /* 0x000000020a027224 */ /* 0x000fc400078e0261 */
[----:B------:R-:W-:Y:S02]  /*1800*/  IMAD R91, R5, R4, R8 ;  /* 0x00000004055b7224 */ /* 0x000fe400078e0208 */
[----:B------:R-:W-:Y:S02]  /*1810*/  IMAD R97, R7, R10, R2 ;  /* 0x0000000a07617224 */ /* 0x000fe400078e0202 */
.L_x_16:
[----:B------:R-:W1:Y:S01]  /*1820*/  LDCU UR4, c[0x0][0xb30] ;  /* 0x00016600ff0477ac */ /* 0x000e620008000800 */
[----:B------:R-:W2:Y:S08]  /*1830*/  S2UR UR37, SR_CgaCtaId ;  /* 0x00000000002579c3 */ /* 0x000eb00000008800 */
[----:B------:R-:W3:Y:S01]  /*1840*/  LDC R40, c[0x0][0xb24] ;  /* 0x0002c900ff287b82 */ /* 0x000ee20000000800 */
[----:B-1----:R-:W-:-:S09]  /*1850*/  UISETP.NE.AND UP1, UPT, UR4, 0x1, UPT ;  /* 0x000000010400788c */ /* 0x002fd2000bf25270 */
[----:B--2---:R-:W-:Y:S05]  /*1860*/  BRA.U UP1, `(.L_x_17) ;  /* 0x0000000101407547 */ /* 0x004fea000b800000 */
[----:B------:R-:W1:Y:S08]  /*1870*/  LDC.64 R4, c[0x0][0xb10] ;  /* 0x0002c400ff047b82 */ /* 0x000e700000000a00 */
[----:B------:R-:W2:Y:S08]  /*1880*/  LDC.64 R2, c[0x0][0xb18] ;  /* 0x0002c600ff027b82 */ /* 0x000eb00000000a00 */
[----:B------:R-:W4:Y:S08]  /*1890*/  LDC R6, c[0x0][0xb20] ;  /* 0x0002c800ff067b82 */ /* 0x000f300000000800 */
[----:B------:R-:W3:Y:S01]  /*18a0*/  LDC R8, c[0x0][0xb0c] ;  /* 0x0002c300ff087b82 */ /* 0x000ee20000000800 */
[----:B-1----:R-:W-:-:S05]  /*18b0*/  IMAD.HI.U32 R4, R97, R4, RZ ;  /* 0x0000000461047227 */ /* 0x002fca00078e00ff */
[----:B------:R-:W-:Y:S01]  /*18c0*/  SHF.R.U32.HI R4, RZ, R5, R4 ;  /* 0x00000005ff047219 */ /* 0x000fe20000011604 */
[----:B--2---:R-:W-:Y:S01]  /*18d0*/  IMAD.HI.U32 R3, R91, R3, RZ ;  /* 0x000000035b037227 */ /* 0x004fe200078e00ff */
[----:B------:R-:W-:-:S04]  /*18e0*/  ISETP.NE.AND P0, PT, R2, 0x1, PT ;  /* 0x000000010200780c */ /* 0x000fc80003f05270 */
[----:B----4-:R-:W-:-:S04]  /*18f0*/  SHF.R.U32.HI R6, RZ, R6, R3 ;  /* 0x00000006ff067219 */ /* 0x010fc80000011603 */
[----:B------:R-:W-:Y:S02]  /*1900*/  SEL R3, R91, R6, !P0 ;  /* 0x000000065b037207 */ /* 0x000fe40004000000 */
[----:B---3--:R-:W-:-:S04]  /*1910*/  ISETP.NE.AND P1, PT, R8, 0x1, PT ;  /* 0x000000010800780c */ /* 0x008fc80003f25270 */
[----:B------:R-:W-:-:S05]  /*1920*/  SEL R4, R97, R4, !P1 ;  /* 0x0000000461047207 */ /* 0x000fca0004800000 */
[----:B------:R-:W-:Y:S02]  /*1930*/  IMAD.IADD R5, R3, 0x1, -R4 ;  /* 0x0000000103057824 */ /* 0x000fe400078e0a04 */
[----:B------:R-:W-:Y:S02]  /*1940*/  IMAD.IADD R3, R4, 0x1, -R3 ;  /* 0x0000000104037824 */ /* 0x000fe400078e0a03 */
[----:B------:R-:W-:Y:S02]  /*1950*/  IMAD R97, R5, R8, R97 ;  /* 0x0000000805617224 */ /* 0x000fe400078e0261 */
[----:B------:R-:W-:-:S07]  /*1960*/  IMAD R91, R3, R2, R91 ;  /* 0x00000002035b7224 */ /* 0x000fce00078e025b */
.L_x_17:
[----:B------:R-:W-:Y:S01]  /*1970*/  BAR.SYNC.DEFER_BLOCKING 0x0 ;  /* 0x0000000000007b1d */ /* 0x000fe20000010000 */
[----:B------:R-:W-:Y:S01]  /*1980*/  UISETP.NE.AND UP1, UPT, UR8, 0x2, UPT ;  /* 0x000000020800788c */ /* 0x000fe2000bf25270 */
[----:B------:R-:W-:Y:S02]  /*1990*/  ISETP.NE.OR P5, PT, R0, 0x2, !P5 ;  /* 0x000000020000780c */ /* 0x000fe40006fa5670 */
[----:B------:R-:W-:-:S06]  /*19a0*/  LOP3.LUT R2, R101, 0x1f, RZ, 0xc0, !PT ;  /* 0x0000001f65027812 */ /* 0x000fcc00078ec0ff */
[----:B------:R-:W-:Y:S05]  /*19b0*/  BRA.U UP1, `(.L_x_18) ;  /* 0x0000002d015c7547 */ /* 0x000fea000b800000 */
[----:B------:R-:W1:Y:S01]  /*19c0*/  LDCU UR13, c[0x0][0x38c] ;  /* 0x00007180ff0d77ac */ /* 0x000e620008000800 */
[----:B------:R-:W2:Y:S01]  /*19d0*/  LDC R9, c[0x0][0x370] ;  /* 0x0000dc00ff097b82 */ /* 0x000ea20000000800 */
[----:B------:R-:W-:Y:S01]  /*19e0*/  PLOP3.LUT P1, PT, PT, PT, UP2, 0x80, 0x8 ;  /* 0x000000000008781c */ /* 0x000fe20003f2f028 */
[----:B------:R-:W-:Y:S01]  /*19f0*/  IMAD.MOV.U32 R15, RZ, RZ, 0x1 ;  /* 0x00000001ff0f7424 */ /* 0x000fe200078e00ff */
[----:B------:R-:W-:Y:S01]  /*1a00*/  ISETP.EQ.OR P4, PT, R2, RZ, P5 ;  /* 0x000000ff0200720c */ /* 0x000fe20002f82670 */
[----:B------:R-:W-:Y:S01]  /*1a10*/  IMAD.MOV.U32 R14, RZ, RZ, RZ ;  /* 0x000000ffff0e7224 */ /* 0x000fe200078e00ff */
[----:B------:R-:W-:Y:S02]  /*1a20*/  PLOP3.LUT P1, PT, P1, PT, PT, 0x8, 0x80 ;  /* 0x000000000080781c */ /* 0x000fe40000f2e170 */
[----:B------:R-:W-:Y:S01]  /*1a30*/  CS2R R12, SRZ ;  /* 0x00000000000c7805 */ /* 0x000fe2000001ff00 */
[----:B------:R-:W-:Y:S01]  /*1a40*/  IMAD.MOV.U32 R10, RZ, RZ, 0x1 ;  /* 0x00000001ff0a7424 */ /* 0x000fe200078e00ff */
[----:B------:R-:W4:Y:S01]  /*1a50*/  LDC R0, c[0x0][0x374] ;  /* 0x0000dd00ff007b82 */ /* 0x000f220000000800 */
[----:B------:R-:W2:Y:S01]  /*1a60*/  LDCU.64 UR22, c[0x0][0x348] ;  /* 0x00006900ff1677ac */ /* 0x000ea20008000a00 */
[----:B------:R-:W-:Y:S01]  /*1a70*/  UMOV UR6, URZ ;  /* 0x000000ff00067c82 */ /* 0x000fe20008000000 */
[----:B-1----:R-:W-:-:S04]  /*1a80*/  UIADD3 UR5, UPT, UPT, UR13, 0x1f, URZ ;  /* 0x0000001f0d057890 */ /* 0x002fc8000fffe0ff */
[----:B------:R-:W-:-:S04]  /*1a90*/  USHF.R.S32.HI UR4, URZ, 0x1f, UR5 ;  /* 0x0000001fff047899 */ /* 0x000fc80008011405 */
[----:B------:R-:W-:-:S04]  /*1aa0*/  ULEA.HI UR4, UR4, UR5, URZ, 0x5 ;  /* 0x0000000504047291 */ /* 0x000fc8000f8f28ff */
[----:B------:R-:W-:Y:S02]  /*1ab0*/  USHF.R.S32.HI UR15, URZ, 0x5, UR4 ;  /* 0x00000005ff0f7899 */ /* 0x000fe40008011404 */
[----:B------:R-:W-:Y:S02]  /*1ac0*/  UIADD3 UR4, UPT, UPT, UR13, -0x1, URZ ;  /* 0xffffffff0d047890 */ /* 0x000fe4000fffe0ff */
[----:B------:R-:W-:Y:S02]  /*1ad0*/  UISETP.LT.U32.AND UP0, UPT, UR15, 0x36, UPT ;  /* 0x000000360f00788c */ /* 0x000fe4000bf01070 */
[----:B------:R-:W-:Y:S02]  /*1ae0*/  UISETP.GE.U32.AND UP1, UPT, UR4, -0x3f, UPT ;  /* 0xffffffc10400788c */ /* 0x000fe4000bf26070 */
[----:B------:R-:W-:Y:S02]  /*1af0*/  USEL UR14, UR15, 0x36, UP0 ;  /* 0x000000360f0e7887 */ /* 0x000fe40008000000 */
[----:B------:R-:W-:-:S02]  /*1b00*/  UIADD3 UR13, UPT, UPT, UR13, 0x3e, URZ ;  /* 0x0000003e0d0d7890 */ /* 0x000fc4000fffe0ff */
[----:B------:R-:W-:Y:S02]  /*1b10*/  UIADD3 UR5, UPT, UPT, UR14, -0x1, URZ ;  /* 0xffffffff0e057890 */ /* 0x000fe4000fffe0ff */
[----:B------:R-:W-:-:S03]  /*1b20*/  UIADD3 UR7, UPT, UPT, UR15, -UR14, URZ ;  /* 0x8000000e0f077290 */ /* 0x000fc6000fffe0ff */
[----:B------:R-:W-:-:S04]  /*1b30*/  @UP1 UIADD3 UR5, UPT, UPT, UR14, URZ, URZ ;  /* 0x000000ff0e051290 */ /* 0x000fc8000fffe0ff */
[----:B--2---:R-:W-:-:S12]  /*1b40*/  UIADD3 UR5, UPT, UPT, UR5, 0x1, URZ ;  /* 0x0000000105057890 */ /* 0x004fd8000fffe0ff */
.L_x_36:
[----:B------:R-:W-:Y:S01]  /*1b50*/  UISETP.NE.AND UP0, UPT, UR37, URZ, UPT ;  /* 0x000000ff2500728c */ /* 0x000fe2000bf05270 */
[----:B------:R-:W1:Y:S08]  /*1b60*/  S2UR UR37, SR_CgaCtaId ;  /* 0x00000000002579c3 */ /* 0x000e700000008800 */
[----:B------:R-:W-:Y:S05]  /*1b70*/  BRA.U UP0, `(.L_x_19) ;  /* 0x0000000100347547 */ /* 0x000fea000b800000 */
[----:B------:R-:W2:Y:S01]  /*1b80*/  S2R R2, SR_CgaCtaId ;  /* 0x0000000000027919 */ /* 0x000ea20000008800 */
[----:B------:R-:W-:-:S04]  /*1b90*/  MOV R3, 0x400 ;  /* 0x0000040000037802 */ /* 0x000fc80000000f00 */
[----:B--2---:R-:W-:Y:S02]  /*1ba0*/  LEA R3, R2, R3, 0x18 ;  /* 0x0000000302037211 */ /* 0x004fe400078ec0ff */
[----:B------:R-:W-:-:S03]  /*1bb0*/  SHF.L.U32 R2, R10, 0x1f, RZ ;  /* 0x0000001f0a027819 */ /* 0x000fc600000006ff */
[----:B------:R-:W-:-:S04]  /*1bc0*/  IMAD R3, R12, 0x8, R3 ;  /* 0x000000080c037824 */ /* 0x000fc800078e0203 */
[----:B------:R-:W2:Y:S02]  /*1bd0*/  SYNCS.PHASECHK.TRANS64.TRYWAIT P0, [R3+URZ+0x3f0], R2 ;  /* 0x0003f002030075a7 */ /* 0x000ea400080011ff */
[----:B--2---:R-:W-:Y:S05]  /*1be0*/  @!P0 BRA `(.L_x_20) ;  /* 0x0000006400a88947 */ /* 0x004fea0003800000 */
.L_x_146:
[----:B------:R-:W-:Y:S01]  /*1bf0*/  VIADD R12, R12, 0x1 ;  /* 0x000000010c0c7836 */ /* 0x000fe20000000000 */
[----:B------:R2:W-:Y:S04]  /*1c00*/  SYNCS.ARRIVE.TRANS64.A1T0 RZ, [R3+URZ+0x3e0], RZ ;  /* 0x0003e0ff03ff79a7 */ /* 0x0005e800081000ff */
[----:B------:R-:W-:-:S04]  /*1c10*/  ISETP.NE.AND P0, PT, R12, 0x2, PT ;  /* 0x000000020c00780c */ /* 0x000fc80003f05270 */
[----:B------:R-:W-:Y:S02]  /*1c20*/  SEL R12, R12, RZ, P0 ;  /* 0x000000ff0c0c7207 */ /* 0x000fe40000000000 */
[----:B--2---:R-:W-:-:S04]  /*1c30*/  SEL R3, RZ, 0x1, P0 ;  /* 0x00000001ff037807 */ /* 0x004fc80000000000 */
[----:B------:R-:W-:-:S07]  /*1c40*/  LOP3.LUT R10, R10, R3, RZ, 0x3c, !PT ;  /* 0x000000030a0a7212 */ /* 0x000fce00078e3cff */
.L_x_19:
[----:B------:R-:W-:Y:S01]  /*1c50*/  UMOV UR4, 0x400 ;  /* 0x0000040000047882 */ /* 0x000fe20000000000 */
[----:B------:R-:W-:Y:S01]  /*1c60*/  SHF.L.U32 R2, R15, 0x1f, RZ ;  /* 0x0000001f0f027819 */ /* 0x000fe200000006ff */
[----:B-1----:R-:W-:Y:S01]  /*1c70*/  ULEA UR4, UR37, UR4, 0x18 ;  /* 0x0000000425047291 */ /* 0x002fe2000f8ec0ff */
[----:B------:R-:W-:Y:S01]  /*1c80*/  R2UR UR34, R97 ;  /* 0x00000000612272ca */ /* 0x000fe200000e0000 */
[----:B------:R-:W-:Y:S01]  /*1c90*/  UISETP.GE.U32.AND UP0, UPT, UR13, 0x3f, UPT ;  /* 0x0000003f0d00788c */ /* 0x000fe2000bf06070 */
[----:B------:R-:W-:Y:S01]  /*1ca0*/  R2UR UR10, R91 ;  /* 0x000000005b0a72ca */ /* 0x000fe200000e0000 */
[----:B------:R-:W-:Y:S01]  /*1cb0*/  ULEA UR8, UR6, UR4, 0x3 ;  /* 0x0000000406087291 */ /* 0x000fe2000f8e18ff */
[----:B------:R-:W-:-:S08]  /*1cc0*/  UMOV UR24, URZ ;  /* 0x000000ff00187c82 */ /* 0x000fd00008000000 */
[----:B------:R1:W2:Y:S01]  /*1cd0*/  SYNCS.PHASECHK.TRANS64.TRYWAIT P0, [UR8+0x1b0], R2 ;  /* 0x0001b002ff0075a7 */ /* 0x0002a20008001108 */
[----:B------:R-:W-:Y:S02]  /*1ce0*/  USHF.L.U32 UR34, UR34, 0x6, URZ ;  /* 0x0000000622227899 */ /* 0x000fe400080006ff */
[----:B------:R-:W-:Y:S01]  /*1cf0*/  USHF.L.U32 UR10, UR10, 0x6, URZ ;  /* 0x000000060a0a7899 */ /* 0x000fe200080006ff */
[----:B------:R-:W-:Y:S11]  /*1d00*/  BRA.U !UP0, `(.L_x_21) ;  /* 0x0000000108a47547 */ /* 0x000ff6000b800000 */
[----:B------:R-:W-:Y:S01]  /*1d10*/  UMOV UR16, URZ ;  /* 0x000000ff00107c82 */ /* 0x000fe20008000000 */
[----:B------:R-:W-:-:S05]  /*1d20*/  UMOV UR17, UR6 ;  /* 0x0000000600117c82 */ /* 0x000fca0008000000 */
.L_x_26:
[----:B-1----:R-:W-:Y:S01]  /*1d30*/  ULEA UR33, UR17, UR4, 0x3 ;  /* 0x0000000411217291 */ /* 0x002fe2000f8e18ff */
[----:B--2---:R-:W-:Y:S01]  /*1d40*/  @!P5 MOV R3, 0x1000 ;  /* 0x000010000003d802 */ /* 0x004fe20000000f00 */
[----:B--2---:R-:W-:Y:S10]  /*1d50*/  @P0 BRA `(.L_x_22) ;  /* 0x00000000000c0947 */ /* 0x004ff40003800000 */
[----:B------:R-:W-:-:S04]  /*1d60*/  SHF.L.U32 R5, R15, 0x1f, RZ ;  /* 0x0000001f0f057819 */ /* 0x000fc800000006ff */
[----:B------:R-:W2:Y:S02]  /*1d70*/  SYNCS.PHASECHK.TRANS64.TRYWAIT P0, [UR33+0x1b0], R5 ;  /* 0x0001b005ff0075a7 */ /* 0x000ea40008001121 */
[----:B--2---:R-:W-:Y:S05]  /*1d80*/  @!P0 BRA `(.L_x_23) ;  /* 0x0000006400548947 */ /* 0x004fea0003800000 */
.L_x_22:
[----:B------:R2:W-:Y:S01]  /*1d90*/  @!P5 SYNCS.ARRIVE.TRANS64 RZ, [UR33], R3 ;  /* 0x00000003ffffd9a7 */ /* 0x0005e20008000021 */
[----:B------:R-:W-:Y:S04]  /*1da0*/  BSSY.RECONVERGENT B0, `(.L_x_24) ;  /* 0x0000003000007945 */ /* 0x000fe80003800200 */
[----:B------:R-:W-:Y:S05]  /*1db0*/  @P4 BRA `(.L_x_25) ;  /* 0x0000000000044947 */ /* 0x000fea0003800000 */
[----:B------:R-:W-:Y:S05]  /*1dc0*/  BPT.TRAP 0x1 ;  /* 0x000000040000795c */ /* 0x000fea0000300000 */
.L_x_25:
[----:B------:R-:W-:Y:S05]  /*1dd0*/  BSYNC.RECONVERGENT B0 ;  /* 0x0000000000007941 */ /* 0x000fea0003800200 */
.L_x_24:
[----:B------:R-:W-:Y:S02]  /*1de0*/  UIADD3 UR6, UPT, UPT, UR17, 0x1, URZ ;  /* 0x0000000111067890 */ /* 0x000fe4000fffe0ff */
[----:B------:R-:W-:Y:S02]  /*1df0*/  UIADD3 UR26, UP1, UPT, UR22, 0x80, URZ ;  /* 0x00000080161a7890 */ /* 0x000fe4000ff3e0ff */
[----:B------:R-:W-:Y:S02]  /*1e00*/  UISETP.NE.AND UP0, UPT, UR6, 0x36, UPT ;  /* 0x000000360600788c */ /* 0x000fe4000bf05270 */
[----:B------:R-:W-:Y:S02]  /*1e10*/  USHF.L.U32 UR35, UR16, 0x5, URZ ;  /* 0x0000000510237899 */ /* 0x000fe400080006ff */
[----:B------:R-:W-:Y:S02]  /*1e20*/  USEL UR9, URZ, 0x1, UP0 ;  /* 0x00000001ff097887 */ /* 0x000fe40008000000 */
[----:B------:R-:W-:-:S02]  /*1e30*/  USEL UR6, UR6, URZ, UP0 ;  /* 0x000000ff06067287 */ /* 0x000fc40008000000 */
[----:B------:R-:W-:Y:S02]  /*1e40*/  UIADD3 UR20, UP0, UPT, UR22, 0x180, URZ ;  /* 0x0000018016147890 */ /* 0x000fe4000ff1e0ff */
[----:B------:R-:W-:Y:S01]  /*1e50*/  ULEA UR8, UR6, UR4, 0x3 ;  /* 0x0000000406087291 */ /* 0x000fe2000f8e18ff */
[----:B------:R-:W-:Y:S01]  /*1e60*/  LOP3.LUT R15, R15, UR9, RZ, 0x3c, !PT ;  /* 0x000000090f0f7c12 */ /* 0x000fe2000f8e3cff */
[----:B------:R-:W-:Y:S02]  /*1e70*/  UIADD3.X UR27, UPT, UPT, URZ, UR23, URZ, UP1, !UPT ;  /* 0x00000017ff1b7290 */ /* 0x000fe40008ffe4ff */
[----:B------:R-:W-:Y:S01]  /*1e80*/  UIADD3.X UR21, UPT, UPT, URZ, UR23, URZ, UP0, !UPT ;  /* 0x00000017ff157290 */ /* 0x000fe200087fe4ff */
[----:B-1----:R-:W-:Y:S01]  /*1e90*/  SHF.L.U32 R2, R15, 0x1f, RZ ;  /* 0x0000001f0f027819 */ /* 0x002fe200000006ff */
[----:B------:R-:W-:Y:S01]  /*1ea0*/  UMOV UR18, 0x0 ;  /* 0x0000000000127882 */ /* 0x000fe20000000000 */
[----:B------:R-:W-:Y:S01]  /*1eb0*/  UMOV UR19, 0x10000000 ;  /* 0x1000000000137882 */ /* 0x000fe20000000000 */
[----:B------:R-:W-:Y:S01]  /*1ec0*/  UMOV UR12, UR36 ;  /* 0x00000024000c7c82 */ /* 0x000fe20008000000 */
[----:B------:R1:W1:Y:S01]  /*1ed0*/  SYNCS.PHASECHK.TRANS64.TRYWAIT P0, [UR8+0x1b0], R2 ;  /* 0x0001b002ff0075a7 */ /* 0x0002620008001108 */
[----:B------:R-:W-:Y:S01]  /*1ee0*/  ULEA UR8, UR17, UR4, 0xb ;  /* 0x0000000411087291 */ /* 0x000fe2000f8e58ff */
[----:B------:R-:W-:Y:S01]  /*1ef0*/  UMOV UR9, UR33 ;  /* 0x0000002100097c82 */ /* 0x000fe20008000000 */
[----:B------:R-:W-:-:S02]  /*1f00*/  UMOV UR11, UR35 ;  /* 0x00000023000b7c82 */ /* 0x000fc40008000000 */
[----:B------:R-:W-:Y:S02]  /*1f10*/  UIADD3 UR32, UPT, UPT, UR8, 0x2800, URZ ;  /* 0x0000280008207890 */ /* 0x000fe4000fffe0ff */
[----:B------:R-:W-:Y:S02]  /*1f20*/  UIADD3 UR8, UPT, UPT, UR8, 0x1d800, URZ ;  /* 0x0001d80008087890 */ /* 0x000fe4000fffe0ff */
[----:B------:R-:W-:Y:S01]  /*1f30*/  UIADD3 UR16, UPT, UPT, UR16, 0x1, URZ ;  /* 0x0000000110107890 */ /* 0x000fe2000fffe0ff */
[----:B------:R-:W-:Y:S01]  /*1f40*/  UMOV UR24, UR5 ;  /* 0x0000000500187c82 */ /* 0x000fe20008000000 */
[----:B------:R-:W-:Y:S02]  /*1f50*/  UMOV UR17, UR6 ;  /* 0x0000000600117c82 */ /* 0x000fe40008000000 */
[----:B------:R-:W-:Y:S01]  /*1f60*/  UISETP.NE.AND UP0, UPT, UR16, UR5, UPT ;  /* 0x000000051000728c */ /* 0x000fe2000bf05270 */
[----:B------:R1:W-:Y:S02]  /*1f70*/  UTMALDG.3D [UR32], [UR26], desc[UR18] ;  /* 0x000012201a0075b4 */ /* 0x0003e40008011000 */
[----:B------:R1:W-:Y:S06]  /*1f80*/  UTMALDG.3D [UR8], [UR20], desc[UR18] ;  /* 0x00001208140075b4 */ /* 0x0003ec0008011000 */
[----:B------:R-:W-:Y:S05]  /*1f90*/  BRA.U UP0, `(.L_x_26) ;  /* 0xfffffffd00647547 */ /* 0x000fea000b83ffff */
.L_x_21:
[----:B-1----:R-:W-:Y:S01]  /*1fa0*/  ULEA UR8, UR6, UR4, 0x3 ;  /* 0x0000000406087291 */ /* 0x002fe2000f8e18ff */
[----:B------:R-:W-:Y:S01]  /*1fb0*/  SHF.L.U32 R2, R15, 0x1f, RZ ;  /* 0x0000001f0f027819 */ /* 0x000fe200000006ff */
[----:B------:R-:W-:Y:S01]  /*1fc0*/  @!P1 SYNCS.ARRIVE.TRANS64.A1T0 RZ, [UR4+0x378], RZ ;  /* 0x000378ffffff99a7 */ /* 0x000fe20008100004 */
[----:B------:R-:W-:-:S06]  /*1fd0*/  UISETP.GT.AND UP0, UPT, UR15, UR14, UPT ;  /* 0x0000000e0f00728c */ /* 0x000fcc000bf04270 */
[----:B--2---:R1:W2:Y:S03]  /*1fe0*/  SYNCS.PHASECHK.TRANS64.TRYWAIT P0, [UR8+0x1b0], R2 ;  /* 0x0001b002ff0075a7 */ /* 0x0042a60008001108 */
[----:B------:R-:W-:Y:S05]  /*1ff0*/  BRA.U !UP0, `(.L_x_27) ;  /* 0x0000000108a87547 */ /* 0x000fea000b800000 */
[----:B------:R-:W-:Y:S01]  /*2000*/  UIADD3 UR21, UPT, UPT, UR7, UR24, URZ ;  /* 0x0000001807157290 */ /* 0x000fe2000fffe0ff */
[----:B------:R-:W-:-:S11]  /*2010*/  UMOV UR25, UR6 ;  /* 0x0000000600197c82 */ /* 0x000fd60008000000 */
.L_x_32:
[----:B-1----:R-:W-:Y:S01]  /*2020*/  ULEA UR17, UR25, UR4, 0x3 ;  /* 0x0000000419117291 */ /* 0x002fe2000f8e18ff */
[----:B--2---:R-:W-:Y:S01]  /*2030*/  @!P5 MOV R3, 0x1000 ;  /* 0x000010000003d802 */ /* 0x004fe20000000f00 */
[----:B--2---:R-:W-:Y:S10]  /*2040*/  @P0 BRA `(.L_x_28) ;  /* 0x00000000000c0947 */ /* 0x004ff40003800000 */
[----:B------:R-:W-:-:S04]  /*2050*/  SHF.L.U32 R5, R15, 0x1f, RZ ;  /* 0x0000001f0f057819 */ /* 0x000fc800000006ff */
[----:B------:R-:W2:Y:S02]  /*2060*/  SYNCS.PHASECHK.TRANS64.TRYWAIT P0, [UR17+0x1b0], R5 ;  /* 0x0001b005ff0075a7 */ /* 0x000ea40008001111 */
[----:B--2---:R-:W-:Y:S05]  /*2070*/  @!P0 BRA `(.L_x_29) ;  /* 0x0000006000b08947 */ /* 0x004fea0003800000 */
.L_x_28:
[----:B------:R2:W-:Y:S01]  /*2080*/  @!P5 SYNCS.ARRIVE.TRANS64 RZ, [UR17], R3 ;  /* 0x00000003ffffd9a7 */ /* 0x0005e20008000011 */
[----:B------:R-:W-:Y:S04]  /*2090*/  BSSY.RECONVERGENT B0, `(.L_x_30) ;  /* 0x0000003000007945 */ /* 0x000fe80003800200 */
[----:B------:R-:W-:Y:S05]  /*20a0*/  @P4 BRA `(.L_x_31) ;  /* 0x0000000000044947 */ /* 0x000fea0003800000 */
[----:B------:R-:W-:Y:S05]  /*20b0*/  BPT.TRAP 0x1 ;  /* 0x000000040000795c */ /* 0x000fea0000300000 */
.L_x_31:
[----:B------:R-:W-:Y:S05]  /*20c0*/  BSYNC.RECONVERGENT B0 ;  /* 0x0000000000007941 */ /* 0x000fea0003800200 */
.L_x_30:
        /* <DEDUP_REMOVED lines=20> */
[----:B------:R-:W-:Y:S01]  /*2210*/  UIADD3 UR8, UPT, UPT, UR8, 0x1d800, URZ ;  /* 0x0001d80008087890 */ /* 0x000fe2000fffe0ff */
[----:B------:R-:W-:Y:S01]  /*2220*/  UMOV UR9, UR17 ;  /* 0x0000001100097c82 */ /* 0x000fe20008000000 */
[----:B------:R-:W-:Y:S01]  /*2230*/  UMOV UR11, UR19 ;  /* 0x00000013000b7c82 */ /* 0x000fe20008000000 */
[----:B------:R-:W-:Y:S01]  /*2240*/  UIADD3 UR24, UPT, UPT, UR24, 0x1, URZ ;  /* 0x0000000118187890 */ /* 0x000fe2000fffe0ff */
[----:B------:R-:W-:-:S03]  /*2250*/  UMOV UR25, UR6 ;  /* 0x0000000600197c82 */ /* 0x000fc60008000000 */
[----:B------:R1:W-:Y:S01]  /*2260*/  UTMALDG.3D [UR16], [UR30], desc[UR26] ;  /* 0x00001a101e0075b4 */ /* 0x0003e20008011000 */
[----:B------:R-:W-:Y:S01]  /*2270*/  UISETP.NE.AND UP0, UPT, UR24, UR21, UPT ;  /* 0x000000151800728c */ /* 0x000fe2000bf05270 */
[----:B------:R1:W-:Y:S08]  /*2280*/  UTMALDG.3D [UR8], [UR28], desc[UR26] ;  /* 0x00001a081c0075b4 */ /* 0x0003f00008011000 */
[----:B------:R-:W-:Y:S05]  /*2290*/  BRA.U UP0, `(.L_x_32) ;  /* 0xfffffffd00607547 */ /* 0x000fea000b83ffff */
.L_x_27:
[C---:B-1----:R-:W-:Y:S01]  /*22a0*/  LEA R2, R14.reuse, UR4, 0x3 ;  /* 0x000000040e027c11 */ /* 0x042fe2000f8e18ff */
[----:B------:R-:W-:Y:S01]  /*22b0*/  NOP ;  /* 0x0000000000007918 */ /* 0x000fe20000000000 */
[----:B--2---:R-:W-:Y:S02]  /*22c0*/  SHF.L.U32 R3, R13, 0x1f, RZ ;  /* 0x0000001f0d037819 */ /* 0x004fe400000006ff */
[----:B------:R-:W-:Y:S02]  /*22d0*/  LEA R4, R14, UR4, 0x4 ;  /* 0x000000040e047c11 */ /* 0x000fe4000f8e20ff */
[----:B------:R-:W1:Y:S02]  /*22e0*/  SYNCS.PHASECHK.TRANS64.TRYWAIT P0, [R2+URZ+0x380], R3 ;  /* 0x00038003020075a7 */ /* 0x000e6400080011ff */
[----:B-1----:R-:W-:Y:S05]  /*22f0*/  @!P0 BRA `(.L_x_33) ;  /* 0x0000006000288947 */ /* 0x002fea0003800000 */
.L_x_149:
[----:B------:R-:W2:Y:S01]  /*2300*/  LDS.128 R4, [R4+0x410] ;  /* 0x0004100004047984 */ /* 0x000ea20000000c00 */
[----:B---3--:R-:W-:Y:S01]  /*2310*/  ISETP.GE.AND P0, PT, R40, 0x1, PT ;  /* 0x000000012800780c */ /* 0x008fe20003f06270 */
[----:B-1----:R-:W-:Y:S01]  /*2320*/  VIADD R2, R2, 0x390 ;  /* 0x0000039002027836 */ /* 0x002fe20000000000 */
[----:B------:R-:W-:Y:S01]  /*2330*/  @!PT LDS RZ, [RZ] ;  /* 0x00000000fffff984 */ /* 0x000fe20000000800 */
[----:B------:R-:W-:Y:S01]  /*2340*/  @!PT LDS RZ, [RZ] ;  /* 0x00000000fffff984 */ /* 0x000fe20000000800 */
[----:B------:R-:W-:Y:S01]  /*2350*/  @!PT LDS RZ, [RZ] ;  /* 0x00000000fffff984 */ /* 0x000fe20000000800 */
[----:B------:R-:W-:Y:S01]  /*2360*/  @!PT LDS RZ, [RZ] ;  /* 0x00000000fffff984 */ /* 0x000fe20000000800 */
[----:B------:R1:W-:Y:S06]  /*2370*/  MEMBAR.ALL.CTA ;  /* 0x0000000000007992 */ /* 0x0003ec0000008000 */
[----:B-1----:R-:W1:Y:S01]  /*2380*/  FENCE.VIEW.ASYNC.S ;  /* 0x00000000000073c6 */ /* 0x002e620000000000 */
[----:B------:R-:W-:-:S04]  /*2390*/  PRMT R2, RZ, 0x654, R2 ;  /* 0x00000654ff027816 */ /* 0x000fc80000000002 */
[----:B-1----:R1:W-:Y:S01]  /*23a0*/  SYNCS.ARRIVE.TRANS64.RED.A1T0 RZ, [R2+URZ], RZ ;  /* 0x000000ff02ff79a7 */ /* 0x0023e200081004ff */
[----:B--2---:R-:W-:-:S13]  /*23b0*/  LOP3.LUT P2, RZ, R6, 0x1, RZ, 0xc0, !PT ;  /* 0x0000000106ff7812 */ /* 0x004fda000784c0ff */
[----:B------:R-:W-:Y:S01]  /*23c0*/  @P2 SHF.R.U32.HI R3, RZ, 0x10, R5 ;  /* 0x00000010ff032819 */ /* 0x000fe20000011605 */
[----:B------:R-:W-:Y:S01]  /*23d0*/  VOTEU.ANY UP0, P2 ;  /* 0x0000000000ff7886 */ /* 0x000fe20001000100 */
[----:B------:R-:W-:Y:S02]  /*23e0*/  @P2 MOV R11, R4 ;  /* 0x00000004000b2202 */ /* 0x000fe40000000f00 */
[----:B------:R-:W-:Y:S02]  /*23f0*/  @P2 R2UR.BROADCAST UR8, R3 ;  /* 0x00000000030822ca */ /* 0x000fe400008e0000 */
[----:B------:R-:W-:-:S11]  /*2400*/  @P2 LOP3.LUT R8, R5, 0xffff, RZ, 0xc0, !PT ;  /* 0x0000ffff05082812 */ /* 0x000fd600078ec0ff */
[----:B------:R-:W-:Y:S01]  /*2410*/  @UP0 UMOV UR36, UR8 ;  /* 0x0000000800240c82 */ /* 0x000fe20008000000 */
[----:B-1----:R-:W-:Y:S05]  /*2420*/  @!P0 BRA `(.L_x_34) ;  /* 0x0000000000b88947 */ /* 0x002fea0003800000 */
[----:B------:R-:W4:Y:S01]  /*2430*/  LDC.64 R4, c[0x0][0xb18] ;  /* 0x0002c600ff047b82 */ /* 0x000f220000000a00 */
[----:B------:R-:W-:-:S07]  /*2440*/  ISETP.NE.AND P3, PT, R40, 0x1, PT ;  /* 0x000000012800780c */ /* 0x000fce0003f65270 */
[----:B------:R-:W1:Y:S08]  /*2450*/  LDC.64 R6, c[0x0][0xb10] ;  /* 0x0002c400ff067b82 */ /* 0x000e700000000a00 */
[----:B------:R-:W2:Y:S08]  /*2460*/  LDC R16, c[0x0][0xb20] ;  /* 0x0002c800ff107b82 */ /* 0x000eb00000000800 */
[----:B------:R-:W3:Y:S01]  /*2470*/  LDC R18, c[0x0][0xb0c] ;  /* 0x0002c300ff127b82 */ /* 0x000ee20000000800 */
[----:B----4-:R-:W-:Y:S01]  /*2480*/  IMAD.HI.U32 R17, R0, R5, RZ ;  /* 0x0000000500117227 */ /* 0x010fe200078e00ff */
[----:B------:R-:W-:-:S03]  /*2490*/  ISETP.NE.AND P0, PT, R4, 0x1, PT ;  /* 0x000000010400780c */ /* 0x000fc60003f05270 */
[----:B------:R-:W-:-:S03]  /*24a0*/  IMAD.HI.U32 R5, R8, R5, RZ ;  /* 0x0000000508057227 */ /* 0x000fc600078e00ff */
[----:B------:R-:W4:Y:S01]  /*24b0*/  LDC.64 R2, c[0x0][0xb28] ;  /* 0x0002ca00ff027b82 */ /* 0x000f220000000a00 */
[----:B-1----:R-:W-:-:S04]  /*24c0*/  IMAD.HI.U32 R20, R9, R6, RZ ;  /* 0x0000000609147227 */ /* 0x002fc800078e00ff */
[----:B------:R-:W-:Y:S01]  /*24d0*/  IMAD.HI.U32 R22, R11, R6, RZ ;  /* 0x000000060b167227 */ /* 0x000fe200078e00ff */
[----:B------:R-:W-:Y:S02]  /*24e0*/  SHF.R.U32.HI R20, RZ, R7, R20 ;  /* 0x00000007ff147219 */ /* 0x000fe40000011614 */
[-C--:B--2---:R-:W-:Y:S02]  /*24f0*/  SHF.R.U32.HI R17, RZ, R16.reuse, R17 ;  /* 0x00000010ff117219 */ /* 0x084fe40000011611 */
[----:B------:R-:W-:Y:S02]  /*2500*/  SHF.R.U32.HI R5, RZ, R16, R5 ;  /* 0x00000010ff057219 */ /* 0x000fe40000011605 */
[----:B------:R-:W-:Y:S02]  /*2510*/  SEL R17, R0, R17, !P0 ;  /* 0x0000001100117207 */ /* 0x000fe40004000000 */
[----:B------:R-:W-:Y:S02]  /*2520*/  SHF.R.U32.HI R22, RZ, R7, R22 ;  /* 0x00000007ff167219 */ /* 0x000fe40000011616 */
[----:B---3--:R-:W-:-:S02]  /*2530*/  ISETP.NE.AND P1, PT, R18, 0x1, PT ;  /* 0x000000011200780c */ /* 0x008fc40003f25270 */
[----:B------:R-:W-:Y:S02]  /*2540*/  SEL R5, R8, R5, !P0 ;  /* 0x0000000508057207 */ /* 0x000fe40004000000 */
[----:B------:R-:W-:Y:S02]  /*2550*/  SEL R19, R9, R20, !P1 ;  /* 0x0000001409137207 */ /* 0x000fe40004800000 */
[----:B------:R-:W-:Y:S01]  /*2560*/  SEL R7, R11, R22, !P1 ;  /* 0x000000160b077207 */ /* 0x000fe20004800000 */
[----:B----4-:R-:W-:-:S04]  /*2570*/  IMAD.HI.U32 R20, R17, R2, RZ ;  /* 0x0000000211147227 */ /* 0x010fc800078e00ff */
[----:B------:R-:W-:Y:S01]  /*2580*/  IMAD.HI.U32 R6, R19, R2, RZ ;  /* 0x0000000213067227 */ /* 0x000fe200078e00ff */
[----:B------:R-:W-:-:S04]  /*2590*/  @P3 SHF.R.U32.HI R17, RZ, R3, R20 ;  /* 0x00000003ff113219 */ /* 0x000fc80000011614 */
[----:B------:R-:W-:Y:S01]  /*25a0*/  @P3 SHF.R.U32.HI R19, RZ, R3, R6 ;  /* 0x00000003ff133219 */ /* 0x000fe20000011606 */
[----:B------:R-:W-:-:S04]  /*25b0*/  IMAD R17, R40, R17, RZ ;  /* 0x0000001128117224 */ /* 0x000fc800078e02ff */
[----:B------:R-:W-:Y:S01]  /*25c0*/  IMAD R6, R40, R19, RZ ;  /* 0x0000001328067224 */ /* 0x000fe200078e02ff */
[C---:B------:R-:W-:Y:S02]  /*25d0*/  ISETP.GE.AND P0, PT, R5.reuse, R17, PT ;  /* 0x000000110500720c */ /* 0x040fe40003f06270 */
[----:B------:R-:W-:Y:S02]  /*25e0*/  IADD3 R17, PT, PT, -R5, RZ, RZ ;  /* 0x000000ff05117210 */ /* 0x000fe40007ffe1ff */
[----:B------:R-:W-:Y:S01]  /*25f0*/  ISETP.GE.OR P0, PT, R7, R6, P0 ;  /* 0x000000060700720c */ /* 0x000fe20000706670 */
[----:B------:R-:W-:-:S04]  /*2600*/  IMAD.HI.U32 R6, R5, R2, RZ ;  /* 0x0000000205067227 */ /* 0x000fc800078e00ff */
[----:B------:R-:W-:Y:S01]  /*2610*/  IMAD R8, R4, R17, R8 ;  /* 0x0000001104087224 */ /* 0x000fe200078e0208 */
[----:B------:R-:W-:-:S04]  /*2620*/  SHF.R.U32.HI R6, RZ, R3, R6 ;  /* 0x00000003ff067219 */ /* 0x000fc80000011606 */
[----:B------:R-:W-:-:S03]  /*2630*/  SEL R6, R5, R6, !P3 ;  /* 0x0000000605067207 */ /* 0x000fc60005800000 */
[----:B------:R-:W-:-:S04]  /*2640*/  @!P0 IMAD.HI.U32 R16, R7, R2, RZ ;  /* 0x0000000207108227 */ /* 0x000fc800078e00ff */
[----:B------:R-:W-:Y:S01]  /*2650*/  IMAD.MOV R2, RZ, RZ, -R6 ;  /* 0x000000ffff027224 */ /* 0x000fe200078e0a06 */
[----:B------:R-:W-:-:S03]  /*2660*/  @!P0 SHF.R.U32.HI R16, RZ, R3, R16 ;  /* 0x00000003ff108219 */ /* 0x000fc60000011610 */
[----:B------:R-:W-:Y:S01]  /*2670*/  IMAD R2, R40, R2, R5 ;  /* 0x0000000228027224 */ /* 0x000fe200078e0205 */
[----:B------:R-:W-:-:S05]  /*2680*/  @!P0 SEL R3, R7, R16, !P3 ;  /* 0x0000001007038207 */ /* 0x000fca0005800000 */
[--C-:B------:R-:W-:Y:S02]  /*2690*/  @!P0 IMAD.IADD R6, R6, 0x1, -R3.reuse ;  /* 0x0000000106068824 */ /* 0x100fe400078e0a03 */
[----:B------:R-:W-:Y:S01]  /*26a0*/  @!P0 IMAD R3, R2, R19, R3 ;  /* 0x0000001302038224 */ /* 0x000fe200078e0203 */
[----:B------:R-:W-:Y:S01]  /*26b0*/  IADD3 R2, PT, PT, -R7, RZ, RZ ;  /* 0x000000ff07027210 */ /* 0x000fe20007ffe1ff */
[----:B------:R-:W-:Y:S02]  /*26c0*/  @!P0 IMAD R5, R40, R6, R7 ;  /* 0x0000000628058224 */ /* 0x000fe400078e0207 */
[----:B------:R-:W-:Y:S02]  /*26d0*/  @!P0 IMAD.MOV.U32 R7, RZ, RZ, R3 ;  /* 0x000000ffff078224 */ /* 0x000fe400078e0003 */
[----:B------:R-:W-:Y:S02]  /*26e0*/  IMAD R2, R18, R2, R11 ;  /* 0x0000000212027224 */ /* 0x000fe400078e020b */
[----:B------:R-:W-:-:S02]  /*26f0*/  IMAD R8, R5, R4, R8 ;  /* 0x0000000405087224 */ /* 0x000fc400078e0208 */
[----:B------:R-:W-:Y:S02]  /*2700*/  IMAD R11, R7, R18, R2 ;  /* 0x00000012070b7224 */ /* 0x000fe400078e0202 */
.L_x_34:
[----:B------:R-:W1:Y:S02]  /*2710*/  LDCU UR8, c[0x0][0xb30] ;  /* 0x00016600ff0877ac */ /* 0x000e640008000800 */
[----:B-1----:R-:W-:-:S09]  /*2720*/  UISETP.NE.AND UP0, UPT, UR8, 0x1, UPT ;  /* 0x000000010800788c */ /* 0x002fd2000bf05270 */
[----:B------:R-:W-:Y:S05]  /*2730*/  BRA.U UP0, `(.L_x_35) ;  /* 0x0000000100407547 */ /* 0x000fea000b800000 */
[----:B------:R-:W1:Y:S08]  /*2740*/  LDC.64 R4, c[0x0][0xb10] ;  /* 0x0002c400ff047b82 */ /* 0x000e700000000a00 */
[----:B------:R-:W2:Y:S08]  /*2750*/  LDC.64 R2, c[0x0][0xb18] ;  /* 0x0002c600ff027b82 */ /* 0x000eb00000000a00 */
[----:B------:R-:W3:Y:S08]  /*2760*/  LDC R6, c[0x0][0xb20] ;  /* 0x0002c800ff067b82 */ /* 0x000ef00000000800 */
[----:B------:R-:W4:Y:S01]  /*2770*/  LDC R16, c[0x0][0xb0c] ;  /* 0x0002c300ff107b82 */ /* 0x000f220000000800 */
[----:B-1----:R-:W-:-:S05]  /*2780*/  IMAD.HI.U32 R4, R11, R4, RZ ;  /* 0x000000040b047227 */ /* 0x002fca00078e00ff */
[----:B------:R-:W-:Y:S01]  /*2790*/  SHF.R.U32.HI R4, RZ, R5, R4 ;  /* 0x00000005ff047219 */ /* 0x000fe20000011604 */
[----:B--2---:R-:W-:Y:S01]  /*27a0*/  IMAD.HI.U32 R3, R8, R3, RZ ;  /* 0x0000000308037227 */ /* 0x004fe200078e00ff */
[----:B------:R-:W-:-:S04]  /*27b0*/  ISETP.NE.AND P0, PT, R2, 0x1, PT ;  /* 0x000000010200780c */ /* 0x000fc80003f05270 */
[----:B---3--:R-:W-:-:S04]  /*27c0*/  SHF.R.U32.HI R3, RZ, R6, R3 ;  /* 0x00000006ff037219 */ /* 0x008fc80000011603 */
[----:B------:R-:W-:Y:S02]  /*27d0*/  SEL R3, R8, R3, !P0 ;  /* 0x0000000308037207 */ /* 0x000fe40004000000 */
[----:B----4-:R-:W-:-:S04]  /*27e0*/  ISETP.NE.AND P1, PT, R16, 0x1, PT ;  /* 0x000000011000780c */ /* 0x010fc80003f25270 */
[----:B------:R-:W-:-:S05]  /*27f0*/  SEL R4, R11, R4, !P1 ;  /* 0x000000040b047207 */ /* 0x000fca0004800000 */
[----:B------:R-:W-:Y:S02]  /*2800*/  IMAD.IADD R5, R3, 0x1, -R4 ;  /* 0x0000000103057824 */ /* 0x000fe400078e0a04 */
[----:B------:R-:W-:Y:S02]  /*2810*/  IMAD.IADD R3, R4, 0x1, -R3 ;  /* 0x0000000104037824 */ /* 0x000fe400078e0a03 */
[----:B------:R-:W-:Y:S02]  /*2820*/  IMAD R11, R5, R16, R11 ;  /* 0x00000010050b7224 */ /* 0x000fe400078e020b */
[----:B------:R-:W-:-:S07]  /*2830*/  IMAD R8, R3, R2, R8 ;  /* 0x0000000203087224 */ /* 0x000fce00078e0208 */
.L_x_35:
[----:B------:R-:W-:Y:S01]  /*2840*/  VIADD R14, R14, 0x1 ;  /* 0x000000010e0e7836 */ /* 0x000fe20000000000 */
[----:B------:R-:W-:Y:S01]  /*2850*/  PLOP3.LUT P1, PT, PT, PT, PT, 0x80, 0x8 ;  /* 0x000000000008781c */ /* 0x000fe20003f2f070 */
[----:B------:R-:W-:Y:S02]  /*2860*/  IMAD.IADD R97, R11, 0x1, R90 ;  /* 0x000000010b617824 */ /* 0x000fe400078e025a */
[----:B------:R-:W-:Y:S01]  /*2870*/  IMAD.IADD R91, R8, 0x1, R79 ;  /* 0x00000001085b7824 */ /* 0x000fe200078e024f */
[----:B------:R-:W-:-:S04]  /*2880*/  ISETP.NE.AND P0, PT, R14, 0x2, PT ;  /* 0x000000020e00780c */ /* 0x000fc80003f05270 */
[----:B------:R-:W-:Y:S02]  /*2890*/  SEL R2, RZ, 0x1, P0 ;  /* 0x00000001ff027807 */ /* 0x000fe40000000000 */
[----:B------:R-:W-:Y:S02]  /*28a0*/  SEL R14, R14, RZ, P0 ;  /* 0x000000ff0e0e7207 */ /* 0x000fe40000000000 */
[----:B------:R-:W-:Y:S01]  /*28b0*/  LOP3.LUT R13, R13, R2, RZ, 0x3c, !PT ;  /* 0x000000020d0d7212 */ /* 0x000fe200078e3cff */
[----:B------:R-:W-:Y:S06]  /*28c0*/  @P2 BRA `(.L_x_36) ;  /* 0xfffffff000a02947 */ /* 0x000fec000383ffff */
[----:B------:R-:W-:Y:S01]  /*28d0*/  UIADD3 UR4, UPT, UPT, UR4, 0x1b0, URZ ;  /* 0x000001b004047890 */ /* 0x000fe2000fffe0ff */
[----:B------:R-:W-:-:S03]  /*28e0*/  SHF.L.U32 R3, R15, 0x1f, RZ ;  /* 0x0000001f0f037819 */ /* 0x000fc600000006ff */
[----:B------:R-:W-:-:S09]  /*28f0*/  ULEA UR5, UR6, UR4, 0x3 ;  /* 0x0000000406057291 */ /* 0x000fd2000f8e18ff */
[----:B------:R-:W1:Y:S02]  /*2900*/  SYNCS.PHASECHK.TRANS64.TRYWAIT P0, [UR5], R3 ;  /* 0x00000003ff0075a7 */ /* 0x000e640008001105 */
[----:B-1----:R-:W-:Y:S05]  /*2910*/  @!P0 BRA `(.L_x_37) ;  /* 0x0000005800b48947 */ /* 0x002fea0003800000 */
.L_x_151:
[----:B------:R-:W-:-:S04]  /*2920*/  UIADD3 UR6, UPT, UPT, UR6, 0x1, URZ ;  /* 0x0000000106067890 */ /* 0x000fc8000fffe0ff */
[----:B------:R-:W-:-:S04]  /*2930*/  UISETP.NE.AND UP0, UPT, UR6, 0x36, UPT ;  /* 0x000000360600788c */ /* 0x000fc8000bf05270 */
[----:B------:R-:W-:Y:S02]  /*2940*/  USEL UR7, URZ, 0x1, UP0 ;  /* 0x00000001ff077887 */ /* 0x000fe40008000000 */
[----:B------:R-:W-:-:S04]  /*2950*/  USEL UR6, UR6, URZ, UP0 ;  /* 0x000000ff06067287 */ /* 0x000fc80008000000 */
[----:B------:R-:W-:Y:S01]  /*2960*/  ULEA UR5, UR6, UR4, 0x3 ;  /* 0x0000000406057291 */ /* 0x000fe2000f8e18ff */
[----:B------:R-:W-:-:S04]  /*2970*/  LOP3.LUT R2, R15, UR7, RZ, 0x3c, !PT ;  /* 0x000000070f027c12 */ /* 0x000fc8000f8e3cff */
[----:B-1----:R-:W-:-:S04]  /*2980*/  SHF.L.U32 R3, R2, 0x1f, RZ ;  /* 0x0000001f02037819 */ /* 0x002fc800000006ff */
[----:B------:R-:W1:Y:S02]  /*2990*/  SYNCS.PHASECHK.TRANS64.TRYWAIT P0, [UR5], R3 ;  /* 0x00000003ff0075a7 */ /* 0x000e640008001105 */
[----:B-1----:R-:W-:Y:S05]  /*29a0*/  @!P0 BRA `(.L_x_38) ;  /* 0x0000005800a88947 */ /* 0x002fea0003800000 */
.L_x_153:
        /* <DEDUP_REMOVED lines=9> */
.L_x_155:
        /* <DEDUP_REMOVED lines=9> */
.L_x_157:
        /* <DEDUP_REMOVED lines=9> */
.L_x_159:
        /* <DEDUP_REMOVED lines=9> */
.L_x_161:
        /* <DEDUP_REMOVED lines=9> */
.L_x_163:
        /* <DEDUP_REMOVED lines=9> */
.L_x_165:
        /* <DEDUP_REMOVED lines=9> */
.L_x_167:
        /* <DEDUP_REMOVED lines=9> */
.L_x_169:
        /* <DEDUP_REMOVED lines=9> */
.L_x_171:
        /* <DEDUP_REMOVED lines=9> */
.L_x_173:
        /* <DEDUP_REMOVED lines=9> */
.L_x_175:
        /* <DEDUP_REMOVED lines=9> */
.L_x_177:
        /* <DEDUP_REMOVED lines=9> */
.L_x_179:
        /* <DEDUP_REMOVED lines=9> */
.L_x_181:
        /* <DEDUP_REMOVED lines=9> */
.L_x_183:
        /* <DEDUP_REMOVED lines=9> */
.L_x_185:
        /* <DEDUP_REMOVED lines=9> */
.L_x_187:
        /* <DEDUP_REMOVED lines=9> */
.L_x_189:
        /* <DEDUP_REMOVED lines=9> */
.L_x_191:
        /* <DEDUP_REMOVED lines=9> */
.L_x_193:
        /* <DEDUP_REMOVED lines=9> */
.L_x_195:
        /* <DEDUP_REMOVED lines=9> */
.L_x_197:
        /* <DEDUP_REMOVED lines=9> */
.L_x_199:
        /* <DEDUP_REMOVED lines=9> */
.L_x_201:
        /* <DEDUP_REMOVED lines=9> */
.L_x_203:
        /* <DEDUP_REMOVED lines=9> */
.L_x_205:
        /* <DEDUP_REMOVED lines=9> */
.L_x_207:
        /* <DEDUP_REMOVED lines=9> */
.L_x_209:
        /* <DEDUP_REMOVED lines=9> */
.L_x_211:
        /* <DEDUP_REMOVED lines=9> */
.L_x_213:
        /* <DEDUP_REMOVED lines=9> */
.L_x_215:
        /* <DEDUP_REMOVED lines=9> */
.L_x_217:
        /* <DEDUP_REMOVED lines=9> */
.L_x_219:
        /* <DEDUP_REMOVED lines=9> */
.L_x_221:
        /* <DEDUP_REMOVED lines=9> */
.L_x_223:
        /* <DEDUP_REMOVED lines=9> */
.L_x_225:
        /* <DEDUP_REMOVED lines=9> */
.L_x_227:
        /* <DEDUP_REMOVED lines=9> */
.L_x_229:
        /* <DEDUP_REMOVED lines=9> */
.L_x_231:
        /* <DEDUP_REMOVED lines=9> */
.L_x_233:
        /* <DEDUP_REMOVED lines=9> */
.L_x_235:
        /* <DEDUP_REMOVED lines=9> */
.L_x_237:
        /* <DEDUP_REMOVED lines=9> */
.L_x_239:
        /* <DEDUP_REMOVED lines=9> */
.L_x_241:
        /* <DEDUP_REMOVED lines=9> */
.L_x_243:
        /* <DEDUP_REMOVED lines=9> */
.L_x_245:
        /* <DEDUP_REMOVED lines=9> */
.L_x_247:
        /* <DEDUP_REMOVED lines=9> */
.L_x_249:
        /* <DEDUP_REMOVED lines=9> */
.L_x_251:
        /* <DEDUP_REMOVED lines=9> */
.L_x_253:
        /* <DEDUP_REMOVED lines=9> */
.L_x_255:
[----:B------:R-:W-:-:S04]  /*4660*/  UIADD3 UR6, UPT, UPT, UR6, 0x1, URZ ;  /* 0x0000000106067890 */ /* 0x000fc8000fffe0ff */
[----:B------:R-:W-:-:S04]  /*4670*/  UISETP.NE.AND UP0, UPT, UR6, 0x36, UPT ;  /* 0x000000360600788c */ /* 0x000fc8000bf05270 */
[----:B------:R-:W-:Y:S02]  /*4680*/  USEL UR5, URZ, 0x1, UP0 ;  /* 0x00000001ff057887 */ /* 0x000fe40008000000 */
[----:B------:R-:W-:-:S04]  /*4690*/  USEL UR6, UR6, URZ, UP0 ;  /* 0x000000ff06067287 */ /* 0x000fc80008000000 */
[----:B------:R-:W-:Y:S01]  /*46a0*/  ULEA UR6, UR6, UR4, 0x3 ;  /* 0x0000000406067291 */ /* 0x000fe2000f8e18ff */
[----:B-1----:R-:W-:-:S04]  /*46b0*/  LOP3.LUT R3, R2, UR5, RZ, 0x3c, !PT ;  /* 0x0000000502037c12 */ /* 0x002fc8000f8e3cff */
[----:B------:R-:W-:Y:S01]  /*46c0*/  SHF.L.U32 R3, R3, 0x1f, RZ ;  /* 0x0000001f03037819 */ /* 0x000fe200000006ff */
[----:B----4-:R-:W-:-:S07]  /*46d0*/  IMAD.U32 R0, RZ, RZ, UR6 ;  /* 0x00000006ff007e24 */ /* 0x010fce000f8e00ff */
.L_x_90:
[----:B-1----:R1:W2:Y:S02]  /*46e0*/  SYNCS.PHASECHK.TRANS64.TRYWAIT P0, [R0+URZ], R3 ;  /* 0x00000003000075a7 */ /* 0x0022a400080011ff */
[----:B--2---:R-:W-:Y:S05]  /*46f0*/  @!P0 NANOSLEEP.SYNCS 0x989680 ;  /* 0x009896800000895d */ /* 0x004fea0003900000 */
[----:B------:R-:W2:Y:S02]  /*4700*/  @!P0 SYNCS.PHASECHK.TRANS64 P0, [R0+URZ], R3 ;  /* 0x00000003000085a7 */ /* 0x000ea400080010ff */
[----:B--2---:R-:W-:Y:S05]  /*4710*/  @P0 EXIT ;  /* 0x000000000000094d */ /* 0x004fea0003800000 */
[----:B------:R-:W-:Y:S05]  /*4720*/  BRA `(.L_x_90) ;  /* 0xfffffffc00ec7947 */ /* 0x000fea000383ffff */
.L_x_18:
[----:B------:R-:W-:-:S04]  /*4730*/  UISETP.NE.AND UP1, UPT, UR37, URZ, UPT ;  /* 0x000000ff2500728c */ /* 0x000fc8000bf25270 */
[----:B------:R-:W-:-:S09]  /*4740*/  UISETP.NE.OR UP1, UPT, UR8, 0x1, UP1 ;  /* 0x000000010800788c */ /* 0x000fd20008f25670 */
[----:B------:R-:W-:Y:S05]  /*4750*/  BRA.U UP1, `(.L_x_91) ;  /* 0x0000000501487547 */ /* 0x000fea000b800000 */
[----:B------:R-:W-:Y:S01]  /*4760*/  ISETP.NE.AND P2, PT, R2, RZ, PT ;  /* 0x000000ff0200720c */ /* 0x000fe20003f45270 */
[----:B------:R-:W-:Y:S01]  /*4770*/  IMAD.MOV.U32 R12, RZ, RZ, 0x1 ;  /* 0x00000001ff0c7424 */ /* 0x000fe200078e00ff */
[----:B------:R-:W-:Y:S02]  /*4780*/  CS2R R10, SRZ ;  /* 0x00000000000a7805 */ /* 0x000fe4000001ff00 */
[----:B------:R-:W-:Y:S01]  /*4790*/  CS2R R8, SRZ ;  /* 0x0000000000087805 */ /* 0x000fe2000001ff00 */
[----:B------:R-:W-:Y:S01]  /*47a0*/  UMOV UR4, 0x400 ;  /* 0x0000040000047882 */ /* 0x000fe20000000000 */
[----:B------:R-:W-:Y:S01]  /*47b0*/  UMOV UR6, URZ ;  /* 0x000000ff00067c82 */ /* 0x000fe20008000000 */
[----:B------:R-:W-:-:S12]  /*47c0*/  ULEA UR37, UR37, UR4, 0x18 ;  /* 0x0000000425257291 */ /* 0x000fd8000f8ec0ff */
.L_x_95:
[----:B------:R-:W-:Y:S02]  /*47d0*/  LEA R0, R8, UR37, 0x3 ;  /* 0x0000002508007c11 */ /* 0x000fe4000f8e18ff */
[----:B------:R-:W-:-:S03]  /*47e0*/  SHF.L.U32 R5, R9, 0x1f, RZ ;  /* 0x0000001f09057819 */ /* 0x000fc600000006ff */
[----:B------:R-:W-:Y:S01]  /*47f0*/  VIADD R4, R0, 0x3f0 ;  /* 0x000003f000047836 */ /* 0x000fe20000000000 */
[----:B------:R-:W1:Y:S02]  /*4800*/  SYNCS.PHASECHK.TRANS64.TRYWAIT P0, [R0+URZ+0x3e0], R5 ;  /* 0x0003e005000075a7 */ /* 0x000e6400080011ff */
[----:B-1----:R-:W-:Y:S05]  /*4810*/  @!P0 BRA `(.L_x_92) ;  /* 0x0000004c00ec8947 */ /* 0x002fea0003800000 */
.L_x_256:
[----:B------:R-:W-:Y:S01]  /*4820*/  ULEA UR5, UR6, UR37, 0x3 ;  /* 0x0000002506057291 */ /* 0x000fe2000f8e18ff */
[----:B------:R-:W-:Y:S02]  /*4830*/  PRMT R4, RZ, 0x654, R4 ;  /* 0x00000654ff047816 */ /* 0x000fe40000000004 */
[----:B-1----:R-:W-:Y:S01]  /*4840*/  SHF.L.U32 R5, R12, 0x1f, RZ ;  /* 0x0000001f0c057819 */ /* 0x002fe200000006ff */
[----:B------:R-:W-:Y:S01]  /*4850*/  UIADD3 UR4, UPT, UPT, UR5, 0x380, URZ ;  /* 0x0000038005047890 */ /* 0x000fe2000fffe0ff */
[----:B------:R1:W-:Y:S05]  /*4860*/  SYNCS.ARRIVE.TRANS64.RED.A1T0 RZ, [R4+URZ], RZ ;  /* 0x000000ff04ff79a7 */ /* 0x0003ea00081004ff */
[----:B------:R-:W-:Y:S01]  /*4870*/  IMAD.U32 R7, RZ, RZ, UR4 ;  /* 0x00000004ff077e24 */ /* 0x000fe2000f8e00ff */
[----:B------:R-:W2:Y:S04]  /*4880*/  SYNCS.PHASECHK.TRANS64.TRYWAIT P0, [UR5+0x390], R5 ;  /* 0x00039005ff0075a7 */ /* 0x000ea80008001105 */
[----:B------:R-:W-:Y:S01]  /*4890*/  PRMT R6, R2, 0x654, R7 ;  /* 0x0000065402067816 */ /* 0x000fe20000000007 */
[----:B-1----:R-:W-:Y:S01]  /*48a0*/  @!P2 IMAD.MOV.U32 R4, RZ, RZ, 0x10 ;  /* 0x00000010ff04a424 */ /* 0x002fe200078e00ff */
[----:B--2---:R-:W-:Y:S06]  /*48b0*/  @!P0 BRA `(.L_x_93) ;  /* 0x0000004c00d88947 */ /* 0x004fec0003800000 */
.L_x_258:
[----:B------:R-:W-:Y:S01]  /*48c0*/  ULEA UR4, UR6, UR37, 0x4 ;  /* 0x0000002506047291 */ /* 0x000fe2000f8e20ff */
[----:B------:R-:W-:Y:S01]  /*48d0*/  SEL R3, R6, R3, !P2 ;  /* 0x0000000306037207 */ /* 0x000fe20005000000 */
[----:B------:R-:W-:Y:S01]  /*48e0*/  UIADD3 UR5, UPT, UPT, UR5, 0x380, URZ ;  /* 0x0000038005057890 */ /* 0x000fe2000fffe0ff */
[----:B-1----:R-:W-:Y:S01]  /*48f0*/  LEA R0, R11, UR37, 0x3 ;  /* 0x000000250b007c11 */ /* 0x002fe2000f8e18ff */
[----:B------:R-:W-:Y:S01]  /*4900*/  UIADD3 UR4, UPT, UPT, UR4, 0x410, URZ ;  /* 0x0000041004047890 */ /* 0x000fe2000fffe0ff */
[----:B------:R-:W-:Y:S01]  /*4910*/  SHF.L.U32 R5, R10, 0x1f, RZ ;  /* 0x0000001f0a057819 */ /* 0x000fe200000006ff */
[----:B------:R1:W-:Y:S01]  /*4920*/  @!P2 SYNCS.ARRIVE.TRANS64.RED RZ, [R3+URZ], R4 ;  /* 0x0000000403ffa9a7 */ /* 0x0003e200080004ff */
[----:B------:R-:W-:Y:S01]  /*4930*/  UIADD3 UR6, UPT, UPT, UR6, 0x1, URZ ;  /* 0x0000000106067890 */ /* 0x000fe2000fffe0ff */
[----:B------:R-:W-:-:S03]  /*4940*/  VIADD R8, R8, 0x1 ;  /* 0x0000000108087836 */ /* 0x000fc60000000000 */
[----:B------:R-:W-:Y:S02]  /*4950*/  UISETP.NE.AND UP0, UPT, UR6, 0x2, UPT ;  /* 0x000000020600788c */ /* 0x000fe4000bf05270 */
[----:B------:R-:W-:Y:S06]  /*4960*/  UGETNEXTWORKID.BROADCAST [UR4], [UR5] ;  /* 0x00000000040073ca */ /* 0x000fec0008000100 */
[----:B------:R-:W-:Y:S01]  /*4970*/  USEL UR4, URZ, 0x1, UP0 ;  /* 0x00000001ff047887 */ /* 0x000fe20008000000 */
[----:B------:R-:W-:Y:S01]  /*4980*/  ISETP.NE.AND P0, PT, R8, 0x2, PT ;  /* 0x000000020800780c */ /* 0x000fe20003f05270 */
[----:B------:R-:W-:Y:S01]  /*4990*/  USEL UR6, UR6, URZ, UP0 ;  /* 0x000000ff06067287 */ /* 0x000fe20008000000 */
[----:B------:R-:W2:Y:S03]  /*49a0*/  SYNCS.PHASECHK.TRANS64.TRYWAIT P1, [R0+URZ+0x380], R5 ;  /* 0x00038005000075a7 */ /* 0x000ea600080211ff */
[----:B------:R-:W-:Y:S01]  /*49b0*/  LOP3.LUT R12, R12, UR4, RZ, 0x3c, !PT ;  /* 0x000000040c0c7c12 */ /* 0x000fe2000f8e3cff */
[----:B-12---:R-:W-:Y:S07]  /*49c0*/  @!P1 BRA `(.L_x_94) ;  /* 0x0000004c00ac9947 */ /* 0x006fee0003800000 */
.L_x_259:
[C---:B------:R-:W-:Y:S01]  /*49d0*/  LEA R4, R11.reuse, UR37, 0x4 ;  /* 0x000000250b047c11 */ /* 0x040fe2000f8e20ff */
[----:B-1----:R-:W-:Y:S01]  /*49e0*/  VIADD R0, R0, 0x390 ;  /* 0x0000039000007836 */ /* 0x002fe20000000000 */
[----:B------:R-:W-:Y:S01]  /*49f0*/  SEL R8, R8, RZ, P0 ;  /* 0x000000ff08087207 */ /* 0x000fe20000000000 */
[----:B------:R-:W-:-:S03]  /*4a00*/  VIADD R11, R11, 0x1 ;  /* 0x000000010b0b7836 */ /* 0x000fc60000000000 */
[----:B------:R-:W1:Y:S01]  /*4a10*/  LDS.128 R4, [R4+0x410] ;  /* 0x0004100004047984 */ /* 0x000e620000000c00 */
[----:B------:R-:W-:Y:S02]  /*4a20*/  PRMT R0, RZ, 0x654, R0 ;  /* 0x00000654ff007816 */ /* 0x000fe40000000000 */
[C---:B------:R-:W-:Y:S01]  /*4a30*/  ISETP.NE.AND P1, PT, R11.reuse, 0x2, PT ;  /* 0x000000020b00780c */ /* 0x040fe20003f25270 */
[----:B------:R-:W-:Y:S01]  /*4a40*/  @!PT LDS RZ, [RZ] ;  /* 0x00000000fffff984 */ /* 0x000fe20000000800 */
[----:B------:R-:W-:Y:S01]  /*4a50*/  @!PT LDS RZ, [RZ] ;  /* 0x00000000fffff984 */ /* 0x000fe20000000800 */
[----:B------:R-:W-:Y:S01]  /*4a60*/  @!PT LDS RZ, [RZ] ;  /* 0x00000000fffff984 */ /* 0x000fe20000000800 */
[----:B------:R-:W-:Y:S01]  /*4a70*/  @!PT LDS RZ, [RZ] ;  /* 0x00000000fffff984 */ /* 0x000fe20000000800 */
[----:B------:R2:W-:Y:S06]  /*4a80*/  MEMBAR.ALL.CTA ;  /* 0x0000000000007992 */ /* 0x0005ec0000008000 */
[----:B--2---:R-:W2:Y:S01]  /*4a90*/  FENCE.VIEW.ASYNC.S ;  /* 0x00000000000073c6 */ /* 0x004ea20000000000 */
[----:B------:R-:W-:Y:S01]  /*4aa0*/  SEL R11, R11, RZ, P1 ;  /* 0x000000ff0b0b7207 */ /* 0x000fe20000800000 */
[----:B--2---:R2:W-:Y:S01]  /*4ab0*/  SYNCS.ARRIVE.TRANS64.RED.A1T0 RZ, [R0+URZ], RZ ;  /* 0x000000ff00ff79a7 */ /* 0x0045e200081004ff */
[----:B-1----:R-:W-:-:S02]  /*4ac0*/  LOP3.LUT P3, RZ, R6, 0x1, RZ, 0xc0, !PT ;  /* 0x0000000106ff7812 */ /* 0x002fc4000786c0ff */
[----:B------:R-:W-:-:S04]  /*4ad0*/  SEL R5, RZ, 0x1, P1 ;  /* 0x00000001ff057807 */ /* 0x000fc80000800000 */
[----:B------:R-:W-:Y:S02]  /*4ae0*/  LOP3.LUT R10, R10, R5, RZ, 0x3c, !PT ;  /* 0x000000050a0a7212 */ /* 0x000fe400078e3cff */
[----:B--2---:R-:W-:-:S04]  /*4af0*/  SEL R0, RZ, 0x1, P0 ;  /* 0x00000001ff007807 */ /* 0x004fc80000000000 */
[----:B------:R-:W-:Y:S01]  /*4b00*/  LOP3.LUT R9, R9, R0, RZ, 0x3c, !PT ;  /* 0x0000000009097212 */ /* 0x000fe200078e3cff */
[----:B------:R-:W-:Y:S06]  /*4b10*/  @P3 BRA `(.L_x_95) ;  /* 0xfffffffc002c3947 */ /* 0x000fec000383ffff */
[----:B------:R-:W-:Y:S01]  /*4b20*/  ULEA UR5, UR6, UR37, 0x3 ;  /* 0x0000002506057291 */ /* 0x000fe2000f8e18ff */
[----:B------:R-:W-:-:S08]  /*4b30*/  SHF.L.U32 R3, R12, 0x1f, RZ ;  /* 0x0000001f0c037819 */ /* 0x000fd000000006ff */
[----:B------:R-:W1:Y:S02]  /*4b40*/  SYNCS.PHASECHK.TRANS64 P0, [UR5+0x390], R3 ;  /* 0x00039003ff0075a7 */ /* 0x000e640008001005 */
[----:B-1----:R-:W-:Y:S05]  /*4b50*/  @P0 BRA `(.L_x_96) ;  /* 0x0000000000080947 */ /* 0x002fea0003800000 */
[----:B------:R-:W1:Y:S02]  /*4b60*/  SYNCS.PHASECHK.TRANS64.TRYWAIT P0, [UR5+0x390], R3 ;  /* 0x00039003ff0075a7 */ /* 0x000e640008001105 */
[----:B-1----:R-:W-:Y:S05]  /*4b70*/  @!P0 BRA `(.L_x_97) ;  /* 0x0000004c00548947 */ /* 0x002fea0003800000 */
.L_x_96:
[----:B------:R-:W-:-:S04]  /*4b80*/  UIADD3 UR4, UPT, UPT, UR6, 0x1, URZ ;  /* 0x0000000106047890 */ /* 0x000fc8000fffe0ff */
[----:B------:R-:W-:-:S04]  /*4b90*/  UISETP.NE.AND UP0, UPT, UR4, 0x2, UPT ;  /* 0x000000020400788c */ /* 0x000fc8000bf05270 */
[----:B------:R-:W-:Y:S02]  /*4ba0*/  USEL UR7, URZ, 0x1, UP0 ;  /* 0x00000001ff077887 */ /* 0x000fe40008000000 */
[----:B------:R-:W-:-:S04]  /*4bb0*/  USEL UR4, UR4, URZ, UP0 ;  /* 0x000000ff04047287 */ /* 0x000fc80008000000 */
[----:B------:R-:W-:Y:S01]  /*4bc0*/  ULEA UR4, UR4, UR37, 0x3 ;  /* 0x0000002504047291 */ /* 0x000fe2000f8e18ff */
[----:B-1----:R-:W-:-:S04]  /*4bd0*/  LOP3.LUT R3, R12, UR7, RZ, 0x3c, !PT ;  /* 0x000000070c037c12 */ /* 0x002fc8000f8e3cff */
[----:B------:R-:W-:-:S04]  /*4be0*/  SHF.L.U32 R0, R3, 0x1f, RZ ;  /* 0x0000001f03007819 */ /* 0x000fc800000006ff */
[----:B------:R-:W1:Y:S02]  /*4bf0*/  SYNCS.PHASECHK.TRANS64 P0, [UR4+0x390], R0 ;  /* 0x00039000ff0075a7 */ /* 0x000e640008001004 */
[----:B-1----:R-:W-:Y:S05]  /*4c00*/  @P0 EXIT ;  /* 0x000000000000094d */ /* 0x002fea0003800000 */
[----:B------:R-:W-:Y:S02]  /*4c10*/  SHF.L.U32 R3, R3, 0x1f, RZ ;  /* 0x0000001f03037819 */ /* 0x000fe400000006ff */
[----:B------:R-:W-:-:S07]  /*4c20*/  MOV R0, UR4 ;  /* 0x0000000400007c02 */ /* 0x000fce0008000f00 */
.L_x_98:
[----:B-1----:R1:W2:Y:S02]  /*4c30*/  SYNCS.PHASECHK.TRANS64.TRYWAIT P0, [R0+URZ+0x390], R3 ;  /* 0x00039003000075a7 */ /* 0x0022a400080011ff */
[----:B--2---:R-:W-:Y:S05]  /*4c40*/  @!P0 NANOSLEEP.SYNCS 0x989680 ;  /* 0x009896800000895d */ /* 0x004fea0003900000 */
[----:B------:R-:W2:Y:S02]  /*4c50*/  @!P0 SYNCS.PHASECHK.TRANS64 P0, [R0+URZ+0x390], R3 ;  /* 0x00039003000085a7 */ /* 0x000ea400080010ff */
[----:B--2---:R-:W-:Y:S05]  /*4c60*/  @P0 EXIT ;  /* 0x000000000000094d */ /* 0x004fea0003800000 */
[----:B------:R-:W-:Y:S05]  /*4c70*/  BRA `(.L_x_98) ;  /* 0xfffffffc00ec7947 */ /* 0x000fea000383ffff */
.L_x_91:
[----:B------:R-:W-:-:S09]  /*4c80*/  UISETP.NE.AND UP1, UPT, UR8, URZ, UPT ;  /* 0x000000ff0800728c */ /* 0x000fd2000bf25270 */
[----:B------:R-:W-:Y:S05]  /*4c90*/  BRA.U UP1, `(.L_x_99) ;  /* 0x0000000d01747547 */ /* 0x000fea000b800000 */
[----:B------:R-:W-:Y:S01]  /*4ca0*/  UMOV UR4, 0x40 ;  /* 0x0000004000047882 */ /* 0x000fe20000000000 */
[----:B------:R-:W-:Y:S01]  /*4cb0*/  NOP ;  /* 0x0000000000007918 */ /* 0x000fe20000000000 */
[----:B------:R-:W-:Y:S01]  /*4cc0*/  ULEA UR4, UR37, UR4, 0x18 ;  /* 0x0000000425047291 */ /* 0x000fe2000f8ec0ff */
[----:B------:R-:W-:Y:S02]  /*4cd0*/  UMOV UR5, 0x400 ;  /* 0x0000040000057882 */ /* 0x000fe40000000000 */
[----:B------:R-:W-:-:S06]  /*4ce0*/  ULEA UR37, UR37, UR5, 0x18 ;  /* 0x0000000525257291 */ /* 0x000fcc000f8ec0ff */
[----:B------:R-:W1:Y:S02]  /*4cf0*/  LDS.U8 R0, [UR4+0x1c] ;  /* 0x00001c04ff007984 */ /* 0x000e640008000000 */
[----:B-1----:R-:W-:-:S13]  /*4d00*/  ISETP.NE.AND P0, PT, R0, RZ, PT ;  /* 0x000000ff0000720c */ /* 0x002fda0003f05270 */
[----:B------:R-:W-:Y:S05]  /*4d10*/  @P0 BRA `(.L_x_100) ;  /* 0x0000000000580947 */ /* 0x000fea0003800000 */
[----:B------:R-:W-:-:S13]  /*4d20*/  ELECT P0, URZ, PT ;  /* 0x0000000000ff782f */ /* 0x000fda0003800000 */
[----:B------:R-:W-:Y:S05]  /*4d30*/  @!P0 BRA `(.L_x_101) ;  /* 0x0000000000608947 */ /* 0x000fea0003800000 */
[----:B------:R-:W-:Y:S01]  /*4d40*/  UMOV UR5, 0x10 ;  /* 0x0000001000057882 */ /* 0x000fe20000000000 */
[----:B------:R-:W-:Y:S01]  /*4d50*/  HFMA2 R0, -RZ, RZ, 0, 5.9604644775390625e-08 ;  /* 0x00000001ff007431 */ /* 0x000fe200000001ff */
[----:B------:R-:W-:-:S03]  /*4d60*/  MOV R2, 0xffff ;  /* 0x0000ffff00027802 */ /* 0x000fc60000000f00 */
[----:B------:R-:W-:Y:S04]  /*4d70*/  DEPBAR.LE SB1, 0x36 ;  /* 0x00009d800000791a */ /* 0x000fe80000000000 */
[----:B------:R-:W1:Y:S02]  /*4d80*/  UTCATOMSWS.FIND_AND_SET.ALIGN UP0, UR5, UR5 ;  /* 0x00000005000575e3 */ /* 0x000e640008000800 */
[----:B-1----:R-:W-:Y:S01]  /*4d90*/  MOV R3, UR5 ;  /* 0x0000000500037c02 */ /* 0x002fe20008000f00 */
[----:B------:R-:W-:Y:S06]  /*4da0*/  BRA.U UP0, `(.L_x_102) ;  /* 0x0000000100187547 */ /* 0x000fec000b800000 */
.L_x_103:
[----:B------:R-:W-:Y:S05]  /*4db0*/  NANOSLEEP 0x64 ;  /* 0x000000640000795d */ /* 0x000fea0003800000 */
[----:B------:R-:W-:-:S05]  /*4dc0*/  UMOV UR5, 0x10 ;  /* 0x0000001000057882 */ /* 0x000fca0000000000 */
[----:B------:R-:W-:Y:S04]  /*4dd0*/  DEPBAR.LE SB1, 0x36 ;  /* 0x00009d800000791a */ /* 0x000fe80000000000 */
[----:B------:R-:W1:Y:S02]  /*4de0*/  UTCATOMSWS.FIND_AND_SET.ALIGN UP0, UR5, UR5 ;  /* 0x00000005000575e3 */ /* 0x000e640008000800 */
[----:B-1----:R-:W-:Y:S01]  /*4df0*/  MOV R3, UR5 ;  /* 0x0000000500037c02 */ /* 0x002fe20008000f00 */
[----:B------:R-:W-:Y:S05]  /*4e00*/  BRA.U !UP0, `(.L_x_103) ;  /* 0xfffffffd08e87547 */ /* 0x000fea000b83ffff */
.L_x_102:
[-C--:B------:R-:W-:Y:S02]  /*4e10*/  SHF.L.U32 R2, R2, R3.reuse, RZ ;  /* 0x0000000302027219 */ /* 0x080fe400000006ff */
[----:B------:R-:W-:Y:S01]  /*4e20*/  SHF.L.U32 R0, R0, R3, RZ ;  /* 0x0000000300007219 */ /* 0x000fe200000006ff */
[----:B------:R-:W-:Y:S02]  /*4e30*/  IMAD.SHL.U32 R3, R3, 0x20, RZ ;  /* 0x0000002003037824 */ /* 0x000fe400078e00ff */
[----:B------:R1:W-:Y:S04]  /*4e40*/  ATOMS.OR RZ, [UR4+0x14], R2 ;  /* 0x00001402ffff798c */ /* 0x0003e8000b000004 */
[----:B------:R1:W-:Y:S04]  /*4e50*/  ATOMS.OR RZ, [UR4+0x18], R0 ;  /* 0x00001800ffff798c */ /* 0x0003e8000b000004 */
[----:B------:R1:W-:Y:S01]  /*4e60*/  STS [UR37+0x430], R3 ;  /* 0x00043003ff007988 */ /* 0x0003e20008000825 */
[----:B------:R-:W-:Y:S05]  /*4e70*/  BRA `(.L_x_101) ;  /* 0x0000000000107947 */ /* 0x000fea0003800000 */
.L_x_100:
[----:B------:R-:W-:Y:S02]  /*4e80*/  MOV R0, 0xffffffff ;  /* 0xffffffff00007802 */ /* 0x000fe40000000f00 */
[----:B------:R-:W-:-:S03]  /*4e90*/  MOV R2, 0x4ec0 ;  /* 0x00004ec000027802 */ /* 0x000fc60000000f00 */
[----:B------:R1:W-:Y:S04]  /*4ea0*/  STS [UR37+0x430], R0 ;  /* 0x00043000ff007988 */ /* 0x0003e80008000825 */
[----:B-1-3-5:R-:W-:Y:S05]  /*4eb0*/  CALL.REL.NOINC `($__internal_1_$__cuda_sm10x_tcgen05_guardrail_trap_phase_invalid_during_alloc) ;  /* 0x0000004c00d07944 */ /* 0x02afea0003c00000 */
.L_x_101:
[----:B------:R-:W-:Y:S05]  /*4ec0*/  WARPSYNC.ALL ;  /* 0x0000000000007948 */ /* 0x000fea0003800000 */
[----:B------:R-:W2:Y:S01]  /*4ed0*/  S2UR UR6, SR_CgaCtaId ;  /* 0x00000000000679c3 */ /* 0x000ea20000008800 */
[----:B------:R-:W-:Y:S01]  /*4ee0*/  UMOV UR4, 0x400 ;  /* 0x0000040000047882 */ /* 0x000fe20000000000 */
[----:B------:R-:W-:-:S06]  /*4ef0*/  NOP ;  /* 0x0000000000007918 */ /* 0x000fcc0000000000 */
[----:B------:R-:W-:Y:S06]  /*4f00*/  BAR.ARV 0x6, 0xa0 ;  /* 0x0182800000007b1d */ /* 0x000fec0000002000 */
[----:B------:R-:W4:Y:S01]  /*4f10*/  LDCU UR7, c[0x0][0x38c] ;  /* 0x00007180ff0777ac */ /* 0x000f220008000800 */
[----:B------:R-:W-:Y:S01]  /*4f20*/  IMAD.MOV.U32 R11, RZ, RZ, 0x1 ;  /* 0x00000001ff0b7424 */ /* 0x000fe200078e00ff */
[----:B------:R-:W-:Y:S01]  /*4f30*/  CS2R R8, SRZ ;  /* 0x0000000000087805 */ /* 0x000fe2000001ff00 */
[----:B------:R-:W-:Y:S01]  /*4f40*/  IMAD.MOV.U32 R10, RZ, RZ, RZ ;  /* 0x000000ffff0a7224 */ /* 0x000fe200078e00ff */
[----:B------:R-:W-:Y:S01]  /*4f50*/  UMOV UR16, URZ ;  /* 0x000000ff00107c82 */ /* 0x000fe20008000000 */
[----:B------:R-:W-:Y:S01]  /*4f60*/  UMOV UR15, URZ ;  /* 0x000000ff000f7c82 */ /* 0x000fe20008000000 */
[----:B------:R-:W-:Y:S01]  /*4f70*/  UMOV UR20, 0x0 ;  /* 0x0000000000147882 */ /* 0x000fe20000000000 */
[----:B------:R-:W-:Y:S01]  /*4f80*/  UMOV UR21, 0x4118090 ;  /* 0x0411809000157882 */ /* 0x000fe20000000000 */
[----:B--2---:R-:W-:Y:S01]  /*4f90*/  ULEA UR6, UR6, UR4, 0x18 ;  /* 0x0000000406067291 */ /* 0x004fe2000f8ec0ff */
[----:B------:R-:W2:Y:S03]  /*4fa0*/  LDCU UR4, c[0x0][0x38c] ;  /* 0x00007180ff0477ac */ /* 0x000ea60008000800 */
[----:B------:R-:W-:-:S02]  /*4fb0*/  UIADD3 UR18, UPT, UPT, UR6, 0x2800, URZ ;  /* 0x0000280006127890 */ /* 0x000fc4000fffe0ff */
[----:B----4-:R-:W-:-:S03]  /*4fc0*/  UIADD3 UR7, UPT, UPT, UR7, 0x1f, URZ ;  /* 0x0000001f07077890 */ /* 0x010fc6000fffe0ff */
[----:B-1----:R-:W1:Y:S01]  /*4fd0*/  LDS R0, [UR6+0x430] ;  /* 0x00043006ff007984 */ /* 0x002e620008000800 */
[----:B------:R-:W-:Y:S02]  /*4fe0*/  UIADD3 UR17, UPT, UPT, UR6, 0x1d800, URZ ;  /* 0x0001d80006117890 */ /* 0x000fe4000fffe0ff */
[----:B------:R-:W-:Y:S02]  /*4ff0*/  USHF.R.S32.HI UR5, URZ, 0x1f, UR7 ;  /* 0x0000001fff057899 */ /* 0x000fe40008011407 */
[----:B------:R-:W-:Y:S02]  /*5000*/  USHF.R.U32.HI UR18, URZ, 0x4, UR18 ;  /* 0x00000004ff127899 */ /* 0x000fe40008011612 */
[----:B------:R-:W-:Y:S02]  /*5010*/  ULEA.HI UR5, UR5, UR7, URZ, 0x5 ;  /* 0x0000000705057291 */ /* 0x000fe4000f8f28ff */
[----:B------:R-:W-:Y:S02]  /*5020*/  USHF.R.U32.HI UR17, URZ, 0x4, UR17 ;  /* 0x00000004ff117899 */ /* 0x000fe40008011611 */
[----:B------:R-:W-:-:S02]  /*5030*/  USHF.R.S32.HI UR5, URZ, 0x5, UR5 ;  /* 0x00000005ff057899 */ /* 0x000fc40008011405 */
[----:B------:R-:W-:Y:S02]  /*5040*/  ULOP3.LUT UR18, UR18, 0x3fff, URZ, 0xc0, !UPT ;  /* 0x00003fff12127892 */ /* 0x000fe4000f8ec0ff */
[----:B------:R-:W-:Y:S02]  /*5050*/  UISETP.LT.AND UP0, UPT, UR5, 0x1, UPT ;  /* 0x000000010500788c */ /* 0x000fe4000bf01270 */
[----:B------:R-:W-:Y:S02]  /*5060*/  ULOP3.LUT UR17, UR17, 0x3fff, URZ, 0xc0, !UPT ;  /* 0x00003fff11117892 */ /* 0x000fe4000f8ec0ff */
[----:B------:R-:W-:Y:S02]  /*5070*/  USEL UR10, UR5, 0x1, !UP0 ;  /* 0x00000001050a7887 */ /* 0x000fe4000c000000 */
[----:B--2---:R-:W-:Y:S02]  /*5080*/  UISETP.GE.AND UP3, UPT, UR4, 0x1, UPT ;  /* 0x000000010400788c */ /* 0x004fe4000bf66270 */
[----:B------:R-:W-:Y:S01]  /*5090*/  UIADD3 UR10, UPT, UPT, -UR10, URZ, URZ ;  /* 0x000000ff0a0a7290 */ /* 0x000fe2000fffe1ff */
[----:B-1----:R-:W-:-:S15]  /*50a0*/  R2UR UR19, R0 ;  /* 0x00000000001372ca */ /* 0x002fde00000e0000 */
.L_x_110:
[----:B------:R-:W-:Y:S02]  /*50b0*/  LEA R0, R10, UR6, 0x3 ;  /* 0x000000060a007c11 */ /* 0x000fe4000f8e18ff */
[----:B------:R-:W-:Y:S02]  /*50c0*/  SHF.L.U32 R5, R9, 0x1f, RZ ;  /* 0x0000001f09057819 */ /* 0x000fe400000006ff */
[----:B------:R-:W-:Y:S01]  /*50d0*/  PLOP3.LUT P0, PT, PT, PT, UP3, 0x80, 0x8 ;  /* 0x000000000008781c */ /* 0x000fe20003f0f038 */
[----:B------:R-:W-:Y:S01]  /*50e0*/  VIADD R3, R0, 0x390 ;  /* 0x0000039000037836 */ /* 0x000fe20000000000 */
[----:B-1----:R-:W1:Y:S02]  /*50f0*/  SYNCS.PHASECHK.TRANS64.TRYWAIT P1, [R0+URZ+0x380], R5 ;  /* 0x00038005000075a7 */ /* 0x002e6400080211ff */
[----:B-1--4-:R-:W-:Y:S09]  /*5100*/  @!P1 BRA `(.L_x_104) ;  /* 0x0000004800089947 */ /* 0x012ff20003800000 */
.L_x_261:
[----:B------:R-:W-:Y:S01]  /*5110*/  LEA R4, R10, UR6, 0x4 ;  /* 0x000000060a047c11 */ /* 0x000fe2000f8e20ff */
[----:B------:R-:W-:Y:S01]  /*5120*/  @UP3 ULEA UR4, UR15, UR6, 0x3 ;  /* 0x000000060f043291 */ /* 0x000fe2000f8e18ff */
[----:B------:R-:W-:Y:S01]  /*5130*/  PLOP3.LUT P2, PT, PT, PT, PT, 0x80, 0x8 ;  /* 0x000000000008781c */ /* 0x000fe20003f4f070 */
[----:B------:R-:W-:Y:S01]  /*5140*/  ULEA UR9, UR16, UR6, 0x3 ;  /* 0x0000000610097291 */ /* 0x000fe2000f8e18ff */
[----:B------:R-:W-:Y:S02]  /*5150*/  PRMT R3, RZ, 0x654, R3 ;  /* 0x00000654ff037816 */ /* 0x000fe40000000003 */
[----:B-1----:R-:W1:Y:S01]  /*5160*/  LDS.128 R4, [R4+0x410] ;  /* 0x0004100004047984 */ /* 0x002e620000000c00 */
[----:B------:R-:W-:Y:S02]  /*5170*/  @P0 SHF.L.U32 R2, R8, 0x1f, RZ ;  /* 0x0000001f08020819 */ /* 0x000fe400000006ff */
[----:B------:R-:W-:Y:S01]  /*5180*/  SHF.L.U32 R0, R11, 0x1f, RZ ;  /* 0x0000001f0b007819 */ /* 0x000fe200000006ff */
[----:B------:R-:W-:Y:S01]  /*5190*/  @!PT LDS RZ, [RZ] ;  /* 0x00000000fffff984 */ /* 0x000fe20000000800 */
[----:B------:R-:W-:Y:S01]  /*51a0*/  @!PT LDS RZ, [RZ] ;  /* 0x00000000fffff984 */ /* 0x000fe20000000800 */
[----:B------:R-:W-:Y:S01]  /*51b0*/  @!PT LDS RZ, [RZ] ;  /* 0x00000000fffff984 */ /* 0x000fe20000000800 */
[----:B------:R-:W-:Y:S01]  /*51c0*/  @!PT LDS RZ, [RZ] ;  /* 0x00000000fffff984 */ /* 0x000fe20000000800 */
[----:B------:R2:W-:Y:S06]  /*51d0*/  MEMBAR.ALL.CTA ;  /* 0x0000000000007992 */ /* 0x0005ec0000008000 */
[----:B--2---:R-:W2:Y:S02]  /*51e0*/  FENCE.VIEW.ASYNC.S ;  /* 0x00000000000073c6 */ /* 0x004ea40000000000 */
[----:B--2---:R2:W-:Y:S01]  /*51f0*/  SYNCS.ARRIVE.TRANS64.RED.A1T0 RZ, [R3+URZ], RZ ;  /* 0x000000ff03ff79a7 */ /* 0x0045e200081004ff */
[----:B------:R2:W4:Y:S01]  /*5200*/  @P0 SYNCS.PHASECHK.TRANS64.TRYWAIT P2, [UR4], R2 ;  /* 0x00000002ff0005a7 */ /* 0x0005220008041104 */
[----:B-1----:R-:W-:Y:S01]  /*5210*/  LOP3.LUT P1, RZ, R6, 0x1, RZ, 0xc0, !PT ;  /* 0x0000000106ff7812 */ /* 0x002fe2000782c0ff */
[----:B------:R-:W1:Y:S02]  /*5220*/  SYNCS.PHASECHK.TRANS64.TRYWAIT P0, [UR9+0x3c0], R0 ;  /* 0x0003c000ff0075a7 */ /* 0x000e640008001109 */
[----:B-12-4-:R-:W-:Y:S10]  /*5230*/  @!P0 BRA `(.L_x_105) ;  /* 0x0000004400d08947 */ /* 0x016ff40003800000 */
.L_x_263:
[----:B------:R-:W-:Y:S01]  /*5240*/  IADD3 R10, PT, PT, R10, 0x1, RZ ;  /* 0x000000010a0a7810 */ /* 0x000fe20007ffe0ff */
[----:B------:R-:W-:Y:S06]  /*5250*/  BRA.U !UP3, `(.L_x_106) ;  /* 0x000000010ba47547 */ /* 0x000fec000b800000 */
[----:B------:R-:W-:Y:S02]  /*5260*/  ULEA.HI UR8, UR16, UR16, URZ, 0x1 ;  /* 0x0000001010087291 */ /* 0x000fe4000f8f08ff */
[----:B------:R-:W-:Y:S02]  /*5270*/  UPLOP3.LUT UP4, UPT, UPT, UPT, UPT, 0x40, 0x4 ;  /* 0x000000000004789c */ /* 0x000fe40003f8e870 */
[----:B------:R-:W-:Y:S02]  /*5280*/  USHF.L.U32 UR4, UR8, 0x5, URZ ;  /* 0x0000000508047899 */ /* 0x000fe400080006ff */
[----:B------:R-:W-:Y:S02]  /*5290*/  ULOP3.LUT UR8, UR8, 0xffe, URZ, 0xc0, !UPT ;  /* 0x00000ffe08087892 */ /* 0x000fe4000f8ec0ff */
[----:B------:R-:W-:Y:S02]  /*52a0*/  ULOP3.LUT UR4, UR4, 0xffffffc0, URZ, 0xc0, !UPT ;  /* 0xffffffc004047892 */ /* 0x000fe4000f8ec0ff */
[----:B------:R-:W-:-:S02]  /*52b0*/  UIADD3 UR8, UPT, UPT, -UR8, UR16, URZ ;  /* 0x0000001008087290 */ /* 0x000fc4000fffe1ff */
[----:B------:R-:W-:Y:S01]  /*52c0*/  UIADD3 UR4, UPT, UPT, UR19, UR4, URZ ;  /* 0x0000000413047290 */ /* 0x000fe2000fffe0ff */
[----:B------:R-:W-:Y:S01]  /*52d0*/  UMOV UR14, UR10 ;  /* 0x0000000a000e7c82 */ /* 0x000fe20008000000 */
[----:B------:R-:W-:Y:S02]  /*52e0*/  UMOV UR13, UR5 ;  /* 0x00000005000d7c82 */ /* 0x000fe40008000000 */
[----:B------:R-:W-:Y:S01]  /*52f0*/  ULEA UR8, UR8, UR4, 0x14 ;  /* 0x0000000408087291 */ /* 0x000fe2000f8ea0ff */
[----:B------:R-:W-:-:S11]  /*5300*/  UMOV UR12, UR15 ;  /* 0x0000000f000c7c82 */ /* 0x000fd60008000000 */
.L_x_109:
[----:B------:R-:W-:Y:S02]  /*5310*/  UIADD3 UR14, UPT, UPT, UR14, 0x1, URZ ;  /* 0x000000010e0e7890 */ /* 0x000fe4000fffe0ff */
[----:B--2---:R-:W-:Y:S02]  /*5320*/  ULEA UR7, UR12, UR6, 0x3 ;  /* 0x000000060c077291 */ /* 0x004fe4000f8e18ff */
[----:B------:R-:W-:Y:S01]  /*5330*/  UISETP.NE.AND UP0, UPT, UR14, URZ, UPT ;  /* 0x000000ff0e00728c */ /* 0x000fe2000bf05270 */
[----:B----4-:R-:W-:Y:S10]  /*5340*/  @P2 BRA `(.L_x_107) ;  /* 0x00000000000c2947 */ /* 0x010ff40003800000 */
[----:B-1----:R-:W-:Y:S04]  /*5350*/  SHF.L.U32 R3, R8, 0x1f, RZ ;  /* 0x0000001f08037819 */ /* 0x002fe800000006ff */
[----:B------:R-:W1:Y:S02]  /*5360*/  SYNCS.PHASECHK.TRANS64.TRYWAIT P0, [UR7], R3 ;  /* 0x00000003ff0075a7 */ /* 0x000e640008001107 */
[----:B-1----:R-:W-:Y:S05]  /*5370*/  @!P0 BRA `(.L_x_108) ;  /* 0x0000004400988947 */ /* 0x002fea0003800000 */
.L_x_107:
[----:B------:R-:W-:Y:S01]  /*5380*/  UISETP.NE.AND UP1, UPT, UR13, 0x1, UPT ;  /* 0x000000010d00788c */ /* 0x000fe2000bf25270 */
[----:B------:R-:W-:Y:S01]  /*5390*/  PLOP3.LUT P2, PT, PT, PT, PT, 0x80, 0x8 ;  /* 0x000000000008781c */ /* 0x000fe20003f4f070 */
[----:B------:R-:W-:Y:S02]  /*53a0*/  UIADD3 UR15, UPT, UPT, UR12, 0x1, URZ ;  /* 0x000000010c0f7890 */ /* 0x000fe4000fffe0ff */
[----:B------:R-:W-:Y:S02]  /*53b0*/  UIADD3 UR7, UPT, UPT, UR7, 0x1b0, URZ ;  /* 0x000001b007077890 */ /* 0x000fe4000fffe0ff */
[----:B------:R-:W-:Y:S01]  /*53c0*/  UISETP.NE.AND UP2, UPT, UR15, 0x36, UPT ;  /* 0x000000360f00788c */ /* 0x000fe2000bf45270 */
[----:B------:R-:W-:Y:S01]  /*53d0*/  PLOP3.LUT P0, PT, PT, PT, UP1, 0x80, 0x8 ;  /* 0x000000000008781c */ /* 0x000fe20003f0f018 */
[----:B------:R-:W-:Y:S02]  /*53e0*/  UIADD3 UR13, UPT, UPT, UR13, -0x1, URZ ;  /* 0xffffffff0d0d7890 */ /* 0x000fe4000fffe0ff */
[----:B------:R-:W-:Y:S02]  /*53f0*/  USEL UR11, URZ, 0x1, UP2 ;  /* 0x00000001ff0b7887 */ /* 0x000fe40009000000 */
[----:B------:R-:W-:Y:S01]  /*5400*/  USEL UR15, UR15, URZ, UP2 ;  /* 0x000000ff0f0f7287 */ /* 0x000fe20009000000 */
[----:B------:R-:W-:Y:S01]  /*5410*/  UMOV UR23, 0x80004020 ;  /* 0x8000402000177882 */ /* 0x000fe20000000000 */
[----:B------:R-:W-:Y:S02]  /*5420*/  UMOV UR25, 0x80004020 ;  /* 0x8000402000197882 */ /* 0x000fe40000000000 */
[----:B------:R-:W-:Y:S01]  /*5430*/  @UP1 ULEA UR4, UR15, UR6, 0x3 ;  /* 0x000000060f041291 */ /* 0x000fe2000f8e18ff */
[----:B------:R-:W-:Y:S04]  /*5440*/  LOP3.LUT R8, R8, UR11, RZ, 0x3c, !PT ;  /* 0x0000000b08087c12 */ /* 0x000fe8000f8e3cff */
[----:B-1----:R-:W-:Y:S04]  /*5450*/  @P0 SHF.L.U32 R0, R8, 0x1f, RZ ;  /* 0x0000001f08000819 */ /* 0x002fe800000006ff */
[----:B------:R2:W4:Y:S01]  /*5460*/  @P0 SYNCS.PHASECHK.TRANS64.TRYWAIT P2, [UR4], R0 ;  /* 0x00000000ff0005a7 */ /* 0x0005220008041104 */
[----:B------:R-:W-:Y:S03]  /*5470*/  USHF.L.U32 UR4, UR12, 0x7, URZ ;  /* 0x000000070c047899 */ /* 0x000fe600080006ff */
[----:B------:R-:W-:Y:S01]  /*5480*/  UMOV UR12, UR15 ;  /* 0x0000000f000c7c82 */ /* 0x000fe20008000000 */
[----:B------:R-:W-:Y:S02]  /*5490*/  UIADD3 UR22, UPT, UPT, UR18, UR4, URZ ;  /* 0x0000000412167290 */ /* 0x000fe4000fffe0ff */
[----:B------:R-:W-:Y:S09]  /*54a0*/  UIADD3 UR24, UPT, UPT, UR17, UR4, URZ ;  /* 0x0000000411187290 */ /* 0x000ff2000fffe0ff */
[----:B------:R2:W-:Y:S01]  /*54b0*/  UTCQMMA gdesc[UR22], gdesc[UR24], tmem[UR8], tmem[UR20], idesc[UR21], UP4 ;  /* 0x00ff1418160075ea */ /* 0x0005e2000a000308 */
[----:B------:R-:W-:Y:S01]  /*54c0*/  UPLOP3.LUT UP4, UPT, UPT, UPT, UPT, 0x80, 0x8 ;  /* 0x000000000008789c */ /* 0x000fe20003f8f070 */
[----:B------:R2:W-:Y:S01]  /*54d0*/  UTCBAR [UR7], URZ ;  /* 0x000000ff070073e9 */ /* 0x0005e200080000ff */
[----:B------:R-:W-:Y:S09]  /*54e0*/  BRA.U UP0, `(.L_x_109) ;  /* 0xfffffffd00887547 */ /* 0x000ff2000b83ffff */
.L_x_106:
[----:B------:R-:W-:Y:S01]  /*54f0*/  UIADD3 UR16, UPT, UPT, UR16, 0x1, URZ ;  /* 0x0000000110107890 */ /* 0x000fe2000fffe0ff */
[C---:B------:R-:W-:Y:S01]  /*5500*/  ISETP.NE.AND P0, PT, R10.reuse, 0x2, PT ;  /* 0x000000020a00780c */ /* 0x040fe20003f05270 */
[----:B------:R-:W-:Y:S02]  /*5510*/  UIADD3 UR9, UPT, UPT, UR9, 0x3a0, URZ ;  /* 0x000003a009097890 */ /* 0x000fe4000fffe0ff */
[----:B------:R-:W-:Y:S01]  /*5520*/  UISETP.NE.AND UP0, UPT, UR16, 0x4, UPT ;  /* 0x000000041000788c */ /* 0x000fe2000bf05270 */
[----:B-12---:R-:W-:Y:S02]  /*5530*/  SEL R0, RZ, 0x1, P0 ;  /* 0x00000001ff007807 */ /* 0x006fe40000000000 */
[----:B------:R-:W-:Y:S01]  /*5540*/  SEL R10, R10, RZ, P0 ;  /* 0x000000ff0a0a7207 */ /* 0x000fe20000000000 */
[----:B------:R-:W-:Y:S01]  /*5550*/  USEL UR4, URZ, 0x1, UP0 ;  /* 0x00000001ff047887 */ /* 0x000fe20008000000 */
[----:B------:R-:W-:Y:S01]  /*5560*/  LOP3.LUT R9, R9, R0, RZ, 0x3c, !PT ;  /* 0x0000000009097212 */ /* 0x000fe200078e3cff */
[----:B------:R-:W-:Y:S01]  /*5570*/  USEL UR16, UR16, URZ, UP0 ;  /* 0x000000ff10107287 */ /* 0x000fe20008000000 */
[----:B------:R1:W-:Y:S03]  /*5580*/  UTCBAR [UR9], URZ ;  /* 0x000000ff090073e9 */ /* 0x0003e600080000ff */
[----:B------:R-:W-:Y:S01]  /*5590*/  LOP3.LUT R11, R11, UR4, RZ, 0x3c, !PT ;  /* 0x000000040b0b7c12 */ /* 0x000fe2000f8e3cff */
[----:B------:R-:W-:Y:S07]  /*55a0*/  @P1 BRA `(.L_x_110) ;  /* 0xfffffff800c01947 */ /* 0x000fee000383ffff */
[----:B------:R-:W2:Y:S01]  /*55b0*/  S2UR UR4, SR_CgaCtaId ;  /* 0x00000000000479c3 */ /* 0x000ea20000008800 */
[----:B------:R-:W-:Y:S01]  /*55c0*/  ELECT P0, URZ, PT ;  /* 0x0000000000ff782f */ /* 0x000fe20003800000 */
[----:B------:R-:W-:Y:S01]  /*55d0*/  IMAD.MOV.U32 R0, RZ, RZ, 0x1 ;  /* 0x00000001ff007424 */ /* 0x000fe200078e00ff */
[----:B------:R-:W-:Y:S01]  /*55e0*/  UIADD3 UR6, UPT, UPT, UR6, 0x3c0, URZ ;  /* 0x000003c006067890 */ /* 0x000fe2000fffe0ff */
[----:B------:R-:W-:Y:S01]  /*55f0*/  SHF.L.U32 R3, R11, 0x1f, RZ ;  /* 0x0000001f0b037819 */ /* 0x000fe200000006ff */
[----:B------:R-:W-:-:S03]  /*5600*/  UMOV UR5, 0x40 ;  /* 0x0000004000057882 */ /* 0x000fc60000000000 */
[----:B------:R-:W-:Y:S01]  /*5610*/  UVIRTCOUNT.DEALLOC.SMPOOL 0x80 ;  /* 0x000000800000784c */ /* 0x000fe20000000000 */
[----:B--2---:R-:W-:Y:S02]  /*5620*/  ULEA UR4, UR4, UR5, 0x18 ;  /* 0x0000000504047291 */ /* 0x004fe4000f8ec0ff */
[----:B------:R-:W-:-:S07]  /*5630*/  ULEA UR5, UR16, UR6, 0x3 ;  /* 0x0000000610057291 */ /* 0x000fce000f8e18ff */
[----:B------:R2:W-:Y:S02]  /*5640*/  @P0 STS.U8 [UR4+0x1c], R0 ;  /* 0x00001c00ff000988 */ /* 0x0005e40008000004 */
[----:B------:R-:W3:Y:S02]  /*5650*/  SYNCS.PHASECHK.TRANS64.TRYWAIT P0, [UR5], R3 ;  /* 0x00000003ff0075a7 */ /* 0x000ee40008001105 */
[----:B--23--:R-:W-:Y:S05]  /*5660*/  @!P0 BRA `(.L_x_111) ;  /* 0x0000004000f48947 */ /* 0x00cfea0003800000 */
.L_x_266:
[----:B------:R-:W-:-:S04]  /*5670*/  UIADD3 UR7, UPT, UPT, UR16, 0x1, URZ ;  /* 0x0000000110077890 */ /* 0x000fc8000fffe0ff */
[----:B------:R-:W-:-:S04]  /*5680*/  UISETP.NE.AND UP0, UPT, UR7, 0x4, UPT ;  /* 0x000000040700788c */ /* 0x000fc8000bf05270 */
[----:B------:R-:W-:Y:S02]  /*5690*/  USEL UR8, URZ, 0x1, UP0 ;  /* 0x00000001ff087887 */ /* 0x000fe40008000000 */
[----:B------:R-:W-:-:S04]  /*56a0*/  USEL UR7, UR7, URZ, UP0 ;  /* 0x000000ff07077287 */ /* 0x000fc80008000000 */
[----:B------:R-:W-:Y:S01]  /*56b0*/  ULEA UR5, UR7, UR6, 0x3 ;  /* 0x0000000607057291 */ /* 0x000fe2000f8e18ff */
[----:B------:R-:W-:-:S04]  /*56c0*/  LOP3.LUT R2, R11, UR8, RZ, 0x3c, !PT ;  /* 0x000000080b027c12 */ /* 0x000fc8000f8e3cff */
[----:B--2---:R-:W-:-:S04]  /*56d0*/  SHF.L.U32 R3, R2, 0x1f, RZ ;  /* 0x0000001f02037819 */ /* 0x004fc800000006ff */
[----:B------:R-:W2:Y:S02]  /*56e0*/  SYNCS.PHASECHK.TRANS64.TRYWAIT P0, [UR5], R3 ;  /* 0x00000003ff0075a7 */ /* 0x000ea40008001105 */
[----:B--2---:R-:W-:Y:S05]  /*56f0*/  @!P0 BRA `(.L_x_112) ;  /* 0x0000004000e88947 */ /* 0x004fea0003800000 */
.L_x_268:
        /* <DEDUP_REMOVED lines=9> */
.L_x_270:
[----:B------:R-:W-:-:S04]  /*5790*/  UIADD3 UR7, UPT, UPT, UR7, 0x1, URZ ;  /* 0x0000000107077890 */ /* 0x000fc8000fffe0ff */
[----:B------:R-:W-:-:S04]  /*57a0*/  UISETP.NE.AND UP0, UPT, UR7, 0x4, UPT ;  /* 0x000000040700788c */ /* 0x000fc8000bf05270 */
[----:B------:R-:W-:Y:S02]  /*57b0*/  USEL UR5, URZ, 0x1, UP0 ;  /* 0x00000001ff057887 */ /* 0x000fe40008000000 */
[----:B------:R-:W-:-:S04]  /*57c0*/  USEL UR7, UR7, URZ, UP0 ;  /* 0x000000ff07077287 */ /* 0x000fc80008000000 */
[----:B------:R-:W-:Y:S01]  /*57d0*/  ULEA UR7, UR7, UR6, 0x3 ;  /* 0x0000000607077291 */ /* 0x000fe2000f8e18ff */
[----:B--2---:R-:W-:-:S04]  /*57e0*/  LOP3.LUT R3, R2, UR5, RZ, 0x3c, !PT ;  /* 0x0000000502037c12 */ /* 0x004fc8000f8e3cff */
[----:B------:R-:W-:-:S04]  /*57f0*/  SHF.L.U32 R3, R3, 0x1f, RZ ;  /* 0x0000001f03037819 */ /* 0x000fc800000006ff */
[----:B------:R-:W2:Y:S02]  /*5800*/  SYNCS.PHASECHK.TRANS64.TRYWAIT P0, [UR7], R3 ;  /* 0x00000003ff0075a7 */ /* 0x000ea40008001107 */
[----:B--2---:R-:W-:Y:S05]  /*5810*/  @!P0 BRA `(.L_x_114) ;  /* 0x0000004000d08947 */ /* 0x004fea0003800000 */
.L_x_272:
[----:B------:R-:W-:Y:S01]  /*5820*/  NOP ;  /* 0x0000000000007918 */ /* 0x000fe20000000000 */
[----:B--2---:R-:W2:Y:S01]  /*5830*/  LDS R0, [UR4+0x14] ;  /* 0x00001404ff007984 */ /* 0x004ea20008000800 */
[----:B------:R-:W-:Y:S01]  /*5840*/  ULOP3.LUT UR6, UR19, 0xffff, URZ, 0xc0, !UPT ;  /* 0x0000ffff13067892 */ /* 0x000fe2000f8ec0ff */
[----:B------:R-:W-:Y:S01]  /*5850*/  UMOV UR8, 0xffff ;  /* 0x0000ffff00087882 */ /* 0x000fe20000000000 */
[----:B------:R-:W-:Y:S02]  /*5860*/  UMOV UR5, 0x1 ;  /* 0x0000000100057882 */ /* 0x000fe40000000000 */
[----:B------:R-:W-:-:S04]  /*5870*/  USHF.R.U32.HI UR6, URZ, 0x5, UR6 ;  /* 0x00000005ff067899 */ /* 0x000fc80008011606 */
[----:B------:R-:W-:Y:S02]  /*5880*/  USHF.L.U32 UR8, UR8, UR6, URZ ;  /* 0x0000000608087299 */ /* 0x000fe400080006ff */
[----:B------:R-:W-:-:S04]  /*5890*/  USHF.L.U32 UR5, UR5, UR6, URZ ;  /* 0x0000000605057299 */ /* 0x000fc800080006ff */
[----:B--2---:R-:W-:-:S04]  /*58a0*/  LOP3.LUT R0, R0, UR8, RZ, 0xc0, !PT ;  /* 0x0000000800007c12 */ /* 0x004fc8000f8ec0ff */
[----:B------:R-:W-:-:S13]  /*58b0*/  ISETP.NE.AND P0, PT, R0, UR8, PT ;  /* 0x0000000800007c0c */ /* 0x000fda000bf05270 */
[----:B------:R-:W-:Y:S05]  /*58c0*/  @P0 BRA `(.L_x_115) ;  /* 0x0000000000580947 */ /* 0x000fea0003800000 */
[----:B------:R-:W2:Y:S02]  /*58d0*/  LDS R0, [UR4+0x18] ;  /* 0x00001804ff007984 */ /* 0x000ea40008000800 */
[----:B--2---:R-:W-:-:S04]  /*58e0*/  LOP3.LUT R0, R0, UR5, RZ, 0xc0, !PT ;  /* 0x0000000500007c12 */ /* 0x004fc8000f8ec0ff */
[----:B------:R-:W-:-:S13]  /*58f0*/  ISETP.NE.AND P0, PT, R0, UR5, PT ;  /* 0x0000000500007c0c */ /* 0x000fda000bf05270 */
[----:B------:R-:W-:Y:S05]  /*5900*/  @P0 BRA `(.L_x_116) ;  /* 0x00000000003c0947 */ /* 0x000fea0003800000 */
[----:B------:R-:W2:Y:S01]  /*5910*/  S2R R2, SR_LANEID ;  /* 0x0000000000027919 */ /* 0x000ea20000000000 */
[----:B------:R-:W-:Y:S01]  /*5920*/  ULOP3.LUT UR8, URZ, UR8, URZ, 0x33, !UPT ;  /* 0x00000008ff087292 */ /* 0x000fe2000f8e33ff */
[----:B------:R-:W-:Y:S01]  /*5930*/  LOP3.LUT R4, RZ, UR5, RZ, 0x33, !PT ;  /* 0x00000005ff047c12 */ /* 0x000fe2000f8e33ff */
[----:B------:R-:W-:Y:S02]  /*5940*/  VOTEU.ANY UR7, UPT, PT ;  /* 0x0000000000077886 */ /* 0x000fe400038e0100 */
[----:B------:R-:W-:Y:S01]  /*5950*/  UFLO.U32 UR7, UR7 ;  /* 0x00000007000772bd */ /* 0x000fe200080e0000 */
[----:B------:R-:W3:Y:S01]  /*5960*/  REDUX UR5, R4 ;  /* 0x00000000040573c4 */ /* 0x000ee20000000000 */
[----:B------:R-:W-:-:S06]  /*5970*/  IMAD.U32 R0, RZ, RZ, UR8 ;  /* 0x00000008ff007e24 */ /* 0x000fcc000f8e00ff */
[----:B------:R1:W-:Y:S01]  /*5980*/  UTCATOMSWS.AND URZ, UR8 ;  /* 0x0000000800ff79e3 */ /* 0x0003e20008000000 */
[----:B------:R-:W4:Y:S01]  /*5990*/  REDUX UR6, R0 ;  /* 0x00000000000673c4 */ /* 0x000f220000000000 */
[----:B--2---:R-:W-:Y:S01]  /*59a0*/  ISETP.EQ.U32.AND P0, PT, R2, UR7, PT ;  /* 0x0000000702007c0c */ /* 0x004fe2000bf02070 */
[----:B---3--:R-:W-:Y:S01]  /*59b0*/  IMAD.U32 R2, RZ, RZ, UR5 ;  /* 0x00000005ff027e24 */ /* 0x008fe2000f8e00ff */
[----:B----4-:R-:W-:-:S11]  /*59c0*/  MOV R3, UR6 ;  /* 0x0000000600037c02 */ /* 0x010fd60008000f00 */
[----:B------:R1:W-:Y:S04]  /*59d0*/  @P0 ATOMS.AND RZ, [UR4+0x14], R3 ;  /* 0x00001403ffff098c */ /* 0x0003e8000a800004 */
[----:B------:R1:W-:Y:S01]  /*59e0*/  @P0 ATOMS.AND RZ, [UR4+0x18], R2 ;  /* 0x00001802ffff098c */ /* 0x0003e2000a800004 */
[----:B------:R-:W-:Y:S05]  /*59f0*/  BRA `(.L_x_117) ;  /* 0x0000000000147947 */ /* 0x000fea0003800000 */
.L_x_116:
[----:B------:R-:W-:Y:S02]  /*5a00*/  MOV R2, 0x5a20 ;  /* 0x00005a2000027802 */ /* 0x000fe40000000f00 */
[----:B-1--45:R-:W-:Y:S05]  /*5a10*/  CALL.REL.NOINC `($__internal_0_$__cuda_sm10x_tcgen05_guardrail_trap_col_being_dealloced_not_returned_by_alloc) ;  /* 0x0000004000ec7944 */ /* 0x032fea0003c00000 */
[----:B------:R-:W-:Y:S05]  /*5a20*/  BRA `(.L_x_117) ;  /* 0x0000000000087947 */ /* 0x000fea0003800000 */
.L_x_115:
[----:B------:R-:W-:Y:S02]  /*5a30*/  MOV R2, 0x5a50 ;  /* 0x00005a5000027802 */ /* 0x000fe40000000f00 */
[----:B-1--45:R-:W-:Y:S05]  /*5a40*/  CALL.REL.NOINC `($__internal_2_$__cuda_sm10x_tcgen05_guardrail_trap_unallocated_columns_being_dealloced) ;  /* 0x0000004000f87944 */ /* 0x032fea0003c00000 */
.L_x_117:
[----:B------:R-:W-:Y:S01]  /*5a50*/  NOP ;  /* 0x0000000000007918 */ /* 0x000fe20000000000 */
[----:B-1----:R-:W-:Y:S05]  /*5a60*/  EXIT ;  /* 0x000000000000794d */ /* 0x002fea0003800000 */
.L_x_99:
[----:B------:R-:W-:-:S09]  /*5a70*/  UISETP.NE.OR UP2, UPT, UR8, 0x3, !UP2 ;  /* 0x000000030800788c */ /* 0x000fd2000d745670 */
[----:B------:R-:W-:Y:S05]  /*5a80*/  BRA.U UP2, `(.L_x_118) ;  /* 0x0000000902c87547 */ /* 0x000fea000b800000 */
[----:B------:R-:W1:Y:S01]  /*5a90*/  LDCU.64 UR6, c[0x0][0x888] ;  /* 0x00011100ff0677ac */ /* 0x000e620008000a00 */
[----:B------:R-:W2:Y:S01]  /*5aa0*/  LDC R0, c[0x0][0xb30] ;  /* 0x0002cc00ff007b82 */ /* 0x000ea20000000800 */
[----:B------:R-:W-:Y:S01]  /*5ab0*/  IMAD.MOV.U32 R30, RZ, RZ, 0x1 ;  /* 0x00000001ff1e7424 */ /* 0x000fe200078e00ff */
[----:B------:R-:W-:Y:S01]  /*5ac0*/  CS2R R28, SRZ ;  /* 0x00000000001c7805 */ /* 0x000fe2000001ff00 */
[----:B------:R-:W4:Y:S01]  /*5ad0*/  LDCU.64 UR4, c[0x0][0x890] ;  /* 0x00011200ff0477ac */ /* 0x000f220008000a00 */
[----:B------:R-:W-:Y:S01]  /*5ae0*/  IMAD.MOV.U32 R25, RZ, RZ, 0x1000 ;  /* 0x00001000ff197424 */ /* 0x000fe200078e00ff */
[----:B------:R-:W-:-:S03]  /*5af0*/  UMOV UR8, 0x400 ;  /* 0x0000040000087882 */ /* 0x000fc60000000000 */
[----:B------:R-:W3:Y:S01]  /*5b00*/  LDC R19, c[0x0][0x370] ;  /* 0x0000dc00ff137b82 */ /* 0x000ee20000000800 */
[----:B------:R-:W-:-:S07]  /*5b10*/  UPLOP3.LUT UP1, UPT, UPT, UPT, UPT, 0x40, 0x4 ;  /* 0x000000000004789c */ /* 0x000fce0003f2e870 */
[----:B------:R-:W3:Y:S01]  /*5b20*/  LDC R2, c[0x0][0xb0c] ;  /* 0x0002c300ff027b82 */ /* 0x000ee20000000800 */
[----:B-1----:R-:W-:Y:S02]  /*5b30*/  UISETP.NE.U32.AND UP2, UPT, UR6, URZ, UPT ;  /* 0x000000ff0600728c */ /* 0x002fe4000bf45070 */
[----:B------:R-:W-:Y:S02]  /*5b40*/  ULEA UR6, UR37, UR8, 0x18 ;  /* 0x0000000825067291 */ /* 0x000fe4000f8ec0ff */
[----:B------:R-:W-:Y:S02]  /*5b50*/  UISETP.NE.AND.EX UP2, UPT, UR7, URZ, UPT, UP2 ;  /* 0x000000ff0700728c */ /* 0x000fe4000bf45320 */
[----:B------:R-:W-:Y:S01]  /*5b60*/  UIADD3 UR7, UPT, UPT, UR6, 0x360, URZ ;  /* 0x0000036006077890 */ /* 0x000fe2000fffe0ff */
[----:B------:R-:W1:Y:S01]  /*5b70*/  LDC R18, c[0x0][0xb20] ;  /* 0x0002c800ff127b82 */ /* 0x000e620000000800 */
[----:B----4-:R-:W-:Y:S01]  /*5b80*/  UISETP.NE.U32.AND UP3, UPT, UR4, URZ, UPT ;  /* 0x000000ff0400728c */ /* 0x010fe2000bf65070 */
[----:B--2---:R-:W-:Y:S01]  /*5b90*/  ISETP.NE.AND P1, PT, R0, 0x1, PT ;  /* 0x000000010000780c */ /* 0x004fe20003f25270 */
[----:B------:R-:W-:-:S02]  /*5ba0*/  UPRMT UR37, UR37, 0x654, UR7 ;  /* 0x0000065425257896 */ /* 0x000fc40008000007 */
[----:B------:R-:W-:-:S03]  /*5bb0*/  UISETP.NE.AND.EX UP3, UPT, UR5, URZ, UPT, UP3 ;  /* 0x000000ff0500728c */ /* 0x000fc6000bf65330 */
[----:B------:R-:W2:Y:S08]  /*5bc0*/  LDC.64 R32, c[0x0][0x348] ;  /* 0x0000d200ff207b82 */ /* 0x000eb00000000a00 */
[----:B------:R-:W4:Y:S08]  /*5bd0*/  LDC.64 R16, c[0x0][0xb10] ;  /* 0x0002c400ff107b82 */ /* 0x000f300000000a00 */
[----:B------:R-:W1:Y:S08]  /*5be0*/  LDC.64 R6, c[0x0][0xb18] ;  /* 0x0002c600ff067b82 */ /* 0x000e700000000a00 */
[----:B------:R-:W1:Y:S08]  /*5bf0*/  LDC.64 R4, c[0x0][0xb28] ;  /* 0x0002ca00ff047b82 */ /* 0x000e700000000a00 */
[----:B---3--:R-:W1:Y:S02]  /*5c00*/  LDC R24, c[0x0][0x374] ;  /* 0x0000dd00ff187b82 */ /* 0x008e640000000800 */
.L_x_126:
[C---:B------:R-:W-:Y:S02]  /*5c10*/  LEA R0, R29.reuse, UR6, 0x3 ;  /* 0x000000061d007c11 */ /* 0x040fe4000f8e18ff */
[----:B------:R-:W-:Y:S02]  /*5c20*/  SHF.L.U32 R3, R28, 0x1f, RZ ;  /* 0x0000001f1c037819 */ /* 0x000fe400000006ff */
[----:B------:R-:W-:Y:S02]  /*5c30*/  LEA R20, R29, UR6, 0x4 ;  /* 0x000000061d147c11 */ /* 0x000fe4000f8e20ff */
[----:B---3--:R-:W3:Y:S02]  /*5c40*/  SYNCS.PHASECHK.TRANS64.TRYWAIT P0, [R0+URZ+0x380], R3 ;  /* 0x00038003000075a7 */ /* 0x008ee400080011ff */
[----:B---3--:R-:W-:Y:S05]  /*5c50*/  @!P0 BRA `(.L_x_119) ;  /* 0x0000003c00d88947 */ /* 0x008fea0003800000 */
.L_x_273:
[----:B------:R-:W-:Y:S01]  /*5c60*/  ISETP.GE.AND P0, PT, R40, 0x1, PT ;  /* 0x000000012800780c */ /* 0x000fe20003f06270 */
[----:B------:R-:W1:Y:S01]  /*5c70*/  LDS.128 R20, [R20+0x410] ;  /* 0x0004100014147984 */ /* 0x000e620000000c00 */
[----:B------:R-:W-:Y:S01]  /*5c80*/  ISETP.NE.U32.AND P4, PT, RZ, UR4, PT ;  /* 0x00000004ff007c0c */ /* 0x000fe2000bf85070 */
[----:B---3--:R-:W-:Y:S01]  /*5c90*/  VIADD R0, R0, 0x390 ;  /* 0x0000039000007836 */ /* 0x008fe20000000000 */
[----:B------:R-:W-:Y:S02]  /*5ca0*/  SHF.L.U32 R26, R30, 0x1f, RZ ;  /* 0x0000001f1e1a7819 */ /* 0x000fe400000006ff */
[----:B------:R-:W-:Y:S02]  /*5cb0*/  ISETP.NE.AND.EX P4, PT, RZ, UR5, PT, P4 ;  /* 0x00000005ff007c0c */ /* 0x000fe4000bf85340 */
[----:B------:R-:W-:Y:S01]  /*5cc0*/  PRMT R0, RZ, 0x654, R0 ;  /* 0x00000654ff007816 */ /* 0x000fe20000000000 */
[----:B------:R-:W-:Y:S01]  /*5cd0*/  @!PT LDS RZ, [RZ] ;  /* 0x00000000fffff984 */ /* 0x000fe20000000800 */
[----:B------:R-:W-:Y:S01]  /*5ce0*/  @!PT LDS RZ, [RZ] ;  /* 0x00000000fffff984 */ /* 0x000fe20000000800 */
[----:B------:R-:W-:Y:S01]  /*5cf0*/  @!PT LDS RZ, [RZ] ;  /* 0x00000000fffff984 */ /* 0x000fe20000000800 */
[----:B------:R-:W-:Y:S01]  /*5d00*/  @!PT LDS RZ, [RZ] ;  /* 0x00000000fffff984 */ /* 0x000fe20000000800 */
[----:B------:R3:W-:Y:S06]  /*5d10*/  MEMBAR.ALL.CTA ;  /* 0x0000000000007992 */ /* 0x0007ec0000008000 */
[----:B---3--:R-:W3:Y:S02]  /*5d20*/  FENCE.VIEW.ASYNC.S ;  /* 0x00000000000073c6 */ /* 0x008ee40000000000 */
[----:B---3--:R3:W-:Y:S01]  /*5d30*/  SYNCS.ARRIVE.TRANS64.RED.A1T0 RZ, [R0+URZ], RZ ;  /* 0x000000ff00ff79a7 */ /* 0x0087e200081004ff */
[----:B-1----:R-:W-:Y:S11]  /*5d40*/  LOP3.LUT P3, RZ, R22, 0x1, RZ, 0xc0, !PT ;  /* 0x0000000116ff7812 */ /* 0x002ff6000786c0ff */
[----:B------:R-:W-:Y:S02]  /*5d50*/  @!UPT UIADD3 URZ, UPT, UPT, URZ, URZ, URZ ;  /* 0x000000fffffff290 */ /* 0x000fe4000fffe0ff */
[----:B------:R-:W-:Y:S02]  /*5d60*/  @P3 MOV R13, R20 ;  /* 0x00000014000d3202 */ /* 0x000fe40000000f00 */
[----:B------:R-:W-:Y:S01]  /*5d70*/  @P3 LOP3.LUT R8, R21, 0xffff, RZ, 0xc0, !PT ;  /* 0x0000ffff15083812 */ /* 0x000fe200078ec0ff */
[----:B---3--:R-:W-:Y:S06]  /*5d80*/  @!P0 BRA `(.L_x_120) ;  /* 0x0000000000a48947 */ /* 0x008fec0003800000 */
[----:B------:R-:W-:Y:S01]  /*5d90*/  IMAD.HI.U32 R31, R24, R7, RZ ;  /* 0x00000007181f7227 */ /* 0x000fe200078e00ff */
[----:B------:R-:W-:Y:S02]  /*5da0*/  ISETP.NE.AND P0, PT, R6, 0x1, PT ;  /* 0x000000010600780c */ /* 0x000fe40003f05270 */
[----:B------:R-:W-:Y:S01]  /*5db0*/  ISETP.NE.AND P2, PT, R40, 0x1, PT ;  /* 0x000000012800780c */ /* 0x000fe20003f45270 */
[----:B----4-:R-:W-:Y:S01]  /*5dc0*/  IMAD.HI.U32 R34, R19, R16, RZ ;  /* 0x0000001013227227 */ /* 0x010fe200078e00ff */
[----:B------:R-:W-:Y:S02]  /*5dd0*/  SHF.R.U32.HI R31, RZ, R18, R31 ;  /* 0x00000012ff1f7219 */ /* 0x000fe4000001161f */
[----:B------:R-:W-:Y:S01]  /*5de0*/  ISETP.NE.AND P5, PT, R2, 0x1, PT ;  /* 0x000000010200780c */ /* 0x000fe20003fa5270 */
[----:B------:R-:W-:Y:S01]  /*5df0*/  IMAD.HI.U32 R36, R13, R16, RZ ;  /* 0x000000100d247227 */ /* 0x000fe200078e00ff */
[----:B------:R-:W-:Y:S02]  /*5e00*/  SHF.R.U32.HI R34, RZ, R17, R34 ;  /* 0x00000011ff227219 */ /* 0x000fe40000011622 */
[----:B------:R-:W-:Y:S01]  /*5e10*/  SEL R3, R24, R31, !P0 ;  /* 0x0000001f18037207 */ /* 0x000fe20004000000 */
[C---:B------:R-:W-:Y:S01]  /*5e20*/  IMAD.HI.U32 R31, R8.reuse, R7, RZ ;  /* 0x00000007081f7227 */ /* 0x040fe200078e00ff */
[----:B------:R-:W-:Y:S02]  /*5e30*/  SEL R11, R19, R34, !P5 ;  /* 0x00000022130b7207 */ /* 0x000fe40006800000 */
[----:B------:R-:W-:Y:S01]  /*5e40*/  SHF.R.U32.HI R36, RZ, R17, R36 ;  /* 0x00000011ff247219 */ /* 0x000fe20000011624 */
[----:B------:R-:W-:Y:S01]  /*5e50*/  IMAD.HI.U32 R38, R3, R4, RZ ;  /* 0x0000000403267227 */ /* 0x000fe200078e00ff */
[----:B------:R-:W-:Y:S03]  /*5e60*/  SHF.R.U32.HI R31, RZ, R18, R31 ;  /* 0x00000012ff1f7219 */ /* 0x000fe6000001161f */
[----:B------:R-:W-:Y:S01]  /*5e70*/  IMAD.HI.U32 R34, R11, R4, RZ ;  /* 0x000000040b227227 */ /* 0x000fe200078e00ff */
[----:B------:R-:W-:Y:S02]  /*5e80*/  @P2 SHF.R.U32.HI R3, RZ, R5, R38 ;  /* 0x00000005ff032219 */ /* 0x000fe40000011626 */
[----:B------:R-:W-:Y:S02]  /*5e90*/  SEL R9, R8, R31, !P0 ;  /* 0x0000001f08097207 */ /* 0x000fe40004000000 */
[----:B------:R-:W-:Y:S01]  /*5ea0*/  @P2 SHF.R.U32.HI R11, RZ, R5, R34 ;  /* 0x00000005ff0b2219 */ /* 0x000fe20000011622 */
[C---:B------:R-:W-:Y:S01]  /*5eb0*/  IMAD R10, R40.reuse, R3, RZ ;  /* 0x00000003280a7224 */ /* 0x040fe200078e02ff */
[----:B------:R-:W-:Y:S01]  /*5ec0*/  SEL R3, R13, R36, !P5 ;  /* 0x000000240d037207 */ /* 0x000fe20006800000 */
[C---:B------:R-:W-:Y:S03]  /*5ed0*/  IMAD.HI.U32 R14, R9.reuse, R4, RZ ;  /* 0x00000004090e7227 */ /* 0x040fe600078e00ff */
[----:B------:R-:W-:Y:S01]  /*5ee0*/  ISETP.GE.AND P0, PT, R9, R10, PT ;  /* 0x0000000a0900720c */ /* 0x000fe20003f06270 */
[C---:B------:R-:W-:Y:S01]  /*5ef0*/  IMAD R12, R40.reuse, R11, RZ ;  /* 0x0000000b280c7224 */ /* 0x040fe200078e02ff */
[-C--:B------:R-:W-:Y:S04]  /*5f00*/  SHF.R.U32.HI R14, RZ, R5.reuse, R14 ;  /* 0x00000005ff0e7219 */ /* 0x080fe8000001160e */
[----:B------:R-:W-:Y:S02]  /*5f10*/  ISETP.GE.OR P0, PT, R3, R12, P0 ;  /* 0x0000000c0300720c */ /* 0x000fe40000706670 */
[----:B------:R-:W-:Y:S05]  /*5f20*/  SEL R15, R9, R14, !P2 ;  /* 0x0000000e090f7207 */ /* 0x000fea0005000000 */
[----:B------:R-:W-:Y:S04]  /*5f30*/  IMAD.MOV R14, RZ, RZ, -R15 ;  /* 0x000000ffff0e7224 */ /* 0x000fe800078e0a0f */
[----:B------:R-:W-:Y:S02]  /*5f40*/  IMAD R14, R40, R14, R9 ;  /* 0x0000000e280e7224 */ /* 0x000fe400078e0209 */
[C---:B------:R-:W-:Y:S05]  /*5f50*/  @!P0 IMAD.HI.U32 R10, R3.reuse, R4, RZ ;  /* 0x00000004030a8227 */ /* 0x040fea00078e00ff */
[----:B------:R-:W-:Y:S04]  /*5f60*/  @!P0 SHF.R.U32.HI R10, RZ, R5, R10 ;  /* 0x00000005ff0a8219 */ /* 0x000fe8000001160a */
[----:B------:R-:W-:Y:S01]  /*5f70*/  @!P0 SEL R0, R3, R10, !P2 ;  /* 0x0000000a03008207 */ /* 0x000fe20005000000 */
[----:B------:R-:W-:Y:S03]  /*5f80*/  IMAD.MOV R10, RZ, RZ, -R3 ;  /* 0x000000ffff0a7224 */ /* 0x000fe600078e0a03 */
[----:B------:R-:W-:Y:S01]  /*5f90*/  @!P0 IADD3 R15, PT, PT, R15, -R0, RZ ;  /* 0x800000000f0f8210 */ /* 0x000fe20007ffe0ff */
[----:B------:R-:W-:Y:S01]  /*5fa0*/  @!P0 IMAD R0, R11, R14, R0 ;  /* 0x0000000e0b008224 */ /* 0x000fe200078e0200 */
[----:B------:R-:W-:Y:S01]  /*5fb0*/  IADD3 R11, PT, PT, -R9, RZ, RZ ;  /* 0x000000ff090b7210 */ /* 0x000fe20007ffe1ff */
[----:B------:R-:W-:Y:S02]  /*5fc0*/  IMAD R13, R2, R10, R13 ;  /* 0x0000000a020d7224 */ /* 0x000fe400078e020d */
[----:B------:R-:W-:Y:S02]  /*5fd0*/  @!P0 IMAD R9, R15, R40, R3 ;  /* 0x000000280f098224 */ /* 0x000fe400078e0203 */
[----:B------:R-:W-:Y:S02]  /*5fe0*/  @!P0 IMAD.MOV.U32 R3, RZ, RZ, R0 ;  /* 0x000000ffff038224 */ /* 0x000fe400078e0000 */
[----:B------:R-:W-:Y:S02]  /*5ff0*/  IMAD R8, R6, R11, R8 ;  /* 0x0000000b06087224 */ /* 0x000fe400078e0208 */
[----:B------:R-:W-:Y:S02]  /*6000*/  IMAD R13, R3, R2, R13 ;  /* 0x00000002030d7224 */ /* 0x000fe400078e020d */
[----:B------:R-:W-:Y:S02]  /*6010*/  IMAD R8, R9, R6, R8 ;  /* 0x0000000609087224 */ /* 0x000fe400078e0208 */
.L_x_120:
[----:B------:R-:W-:Y:S05]  /*6020*/  BRA.U UP1, `(.L_x_121) ;  /* 0x0000000101107547 */ /* 0x000fea000b800000 */
[----:B------:R-:W-:Y:S04]  /*6030*/  MOV R0, UR13 ;  /* 0x0000000d00007c02 */ /* 0x000fe80008000f00 */
[----:B------:R-:W-:Y:S04]  /*6040*/  SHF.L.U32 R3, R0, 0x1f, RZ ;  /* 0x0000001f00037819 */ /* 0x000fe800000006ff */
[----:B------:R-:W1:Y:S02]  /*6050*/  SYNCS.PHASECHK.TRANS64.TRYWAIT P0, [UR6+0x378], R3 ;  /* 0x00037803ff0075a7 */ /* 0x000e640008001106 */
[----:B-1----:R-:W-:Y:S05]  /*6060*/  @!P0 BRA `(.L_x_122) ;  /* 0x0000003800e88947 */ /* 0x002fea0003800000 */
.L_x_121:
[----:B------:R-:W-:Y:S05]  /*6070*/  BRA.U !UP3, `(.L_x_123) ;  /* 0x000000010b347547 */ /* 0x000fea000b800000 */
[----:B------:R-:W-:Y:S01]  /*6080*/  UPLOP3.LUT UP0, UPT, UPT, UPT, UP2, 0x80, 0x8 ;  /* 0x000000000008789c */ /* 0x000fe20003f0f020 */
[----:B-1----:R-:W-:Y:S02]  /*6090*/  HFMA2 R0, -RZ, RZ, 0, 5.9604644775390625e-08 ;  /* 0x00000001ff007431 */ /* 0x002fe400000001ff */
[----:B------:R-:W-:Y:S03]  /*60a0*/  IMAD.MOV.U32 R96, RZ, RZ, 0x1 ;  /* 0x00000001ff607424 */ /* 0x000fe600078e00ff */
[----:B------:R-:W-:Y:S05]  /*60b0*/  PLOP3.LUT P0, PT, PT, PT, UP0, 0x80, 0x8 ;  /* 0x000000000008781c */ /* 0x000fea0003f0f008 */
[----:B------:R-:W1:Y:S01]  /*60c0*/  @UP0 LDCU.64 UR8, c[0x0][0x888] ;  /* 0x00011100ff0807ac */ /* 0x000e620008000a00 */
[----:B------:R-:W-:Y:S07]  /*60d0*/  @UP0 UIMAD UR7, UR36, UR4, URZ ;  /* 0x00000004240702a4 */ /* 0x000fee000f8e02ff */
[----:B------:R-:W-:Y:S01]  /*60e0*/  @!P0 PRMT R96, R0, 0x7610, R96 ;  /* 0x0000761000608816 */ /* 0x000fe20000000060 */
[----:B-1----:R-:W-:Y:S03]  /*60f0*/  @UP0 UIMAD.WIDE UR8, UR7, 0x4, UR8 ;  /* 0x00000004070808a5 */ /* 0x002fe6000f8e0208 */
[----:B------:R-:W1:Y:S03]  /*6100*/  @!UP0 LDCU UR7, c[0x0][0x880] ;  /* 0x00011000ff0787ac */ /* 0x000e660008000800 */
[----:B------:R-:W-:Y:S01]  /*6110*/  IMAD.U32 R10, RZ, RZ, UR8 ;  /* 0x00000008ff0a7e24 */ /* 0x000fe2000f8e00ff */
[----:B------:R-:W-:Y:S05]  /*6120*/  MOV R11, UR9 ;  /* 0x00000009000b7c02 */ /* 0x000fea0008000f00 */
[----:B-----5:R3:W5:Y:S02]  /*6130*/  @P0 LDG.E R49, desc[UR40][R10.64] ;  /* 0x000000280a310981 */ /* 0x020764000c1e1900 */
[----:B-1-3--:R-:W-:Y:S07]  /*6140*/  @!P0 IMAD.U32 R49, RZ, RZ, UR7 ;  /* 0x00000007ff318e24 */ /* 0x00afee000f8e00ff */
.L_x_123:
[----:B-----5:R-:W-:Y:S01]  /*6150*/  @!P4 FSETP.EQ.AND P5, PT, R49, RZ, PT ;  /* 0x000000ff3100c20b */ /* 0x020fe20003fa2000 */
[----:B------:R-:W-:Y:S01]  /*6160*/  @!UPT UIADD3 URZ, UPT, UPT, URZ, URZ, URZ ;  /* 0x000000fffffff290 */ /* 0x000fe2000fffe0ff */
[----:B------:R-:W-:Y:S11]  /*6170*/  @!P4 BRA `(.L_x_124) ;  /* 0x000000000014c947 */ /* 0x000ff60003800000 */
[----:B------:R-:W-:Y:S02]  /*6180*/  LOP3.LUT P0, RZ, R96, 0xff, RZ, 0xc0, !PT ;  /* 0x000000ff60ff7812 */ /* 0x000fe4000780c0ff */
[----:B------:R-:W-:Y:S04]  /*6190*/  PLOP3.LUT P5, PT, PT, PT, UP0, 0x80, 0x8 ;  /* 0x000000000008781c */ /* 0x000fe80003faf008 */
[----:B------:R-:W-:Y:S07]  /*61a0*/  PLOP3.LUT P5, PT, P5, PT, PT, 0x8, 0x80 ;  /* 0x000000000080781c */ /* 0x000fee0002fae170 */
[----:B------:R-:W-:Y:S11]  /*61b0*/  @P0 FSETP.EQ.AND P5, PT, R49, RZ, PT ;  /* 0x000000ff3100020b */ /* 0x000ff60003fa2000 */
[----:B------:R-:W-:Y:S02]  /*61c0*/  @!UPT UIADD3 URZ, UPT, UPT, URZ, URZ, URZ ;  /* 0x000000fffffff290 */ /* 0x000fe4000fffe0ff */
.L_x_124:
[----:B------:R-:W3:Y:S01]  /*61d0*/  SYNCS.PHASECHK.TRANS64.TRYWAIT P4, [UR6+0x368], R26 ;  /* 0x0003681aff0075a7 */ /* 0x000ee20008081106 */
[----:B------:R-:W-:Y:S01]  /*61e0*/  @P3 SHF.R.U32.HI R27, RZ, 0x10, R21 ;  /* 0x00000010ff1b3819 */ /* 0x000fe20000011615 */
[----:B------:R-:W-:Y:S01]  /*61f0*/  VIADD R29, R29, 0x1 ;  /* 0x000000011d1d7836 */ /* 0x000fe20000000000 */
[----:B------:R-:W5:Y:S08]  /*6200*/  LDC.64 R14, c[0x0][0xb10] ;  /* 0x0002c400ff0e7b82 */ /* 0x000f700000000a00 */
[----:B------:R-:W2:Y:S08]  /*6210*/  LDC.64 R10, c[0x0][0xb18] ;  /* 0x0002c600ff0a7b82 */ /* 0x000eb00000000a00 */
[----:B-1----:R-:W1:Y:S08]  /*6220*/  @!P1 LDC R0, c[0x0][0xb20] ;  /* 0x0002c800ff009b82 */ /* 0x002e700000000800 */
[----:B------:R-:W4:Y:S01]  /*6230*/  @!P1 LDC R3, c[0x0][0xb0c] ;  /* 0x0002c300ff039b82 */ /* 0x000f220000000800 */
[----:B-----5:R-:W-:Y:S05]  /*6240*/  @!P1 IMAD.HI.U32 R14, R13, R14, RZ ;  /* 0x0000000e0d0e9227 */ /* 0x020fea00078e00ff */
[----:B------:R-:W-:Y:S01]  /*6250*/  @!P1 SHF.R.U32.HI R14, RZ, R15, R14 ;  /* 0x0000000fff0e9219 */ /* 0x000fe2000001160e */
[----:B--2---:R-:W-:Y:S01]  /*6260*/  @!P1 IMAD.HI.U32 R11, R8, R11, RZ ;  /* 0x0000000b080b9227 */ /* 0x004fe200078e00ff */
[----:B------:R-:W-:Y:S04]  /*6270*/  @!P1 ISETP.NE.AND P0, PT, R10, 0x1, PT ;  /* 0x000000010a00980c */ /* 0x000fe80003f05270 */
[----:B-1----:R-:W-:Y:S02]  /*6280*/  @!P1 SHF.R.U32.HI R9, RZ, R0, R11 ;  /* 0x00000000ff099219 */ /* 0x002fe4000001160b */
[----:B----4-:R-:W-:Y:S02]  /*6290*/  @!P1 ISETP.NE.AND P2, PT, R3, 0x1, PT ;  /* 0x000000010300980c */ /* 0x010fe40003f45270 */
[----:B------:R-:W-:Y:S02]  /*62a0*/  @!P1 SEL R9, R8, R9, !P0 ;  /* 0x0000000908099207 */ /* 0x000fe40004000000 */
[----:B------:R-:W-:Y:S02]  /*62b0*/  ELECT P0, URZ, PT ;  /* 0x0000000000ff782f */ /* 0x000fe40003800000 */
[----:B------:R-:W-:Y:S05]  /*62c0*/  @!P1 SEL R14, R13, R14, !P2 ;  /* 0x0000000e0d0e9207 */ /* 0x000fea0005000000 */
[----:B------:R-:W-:Y:S02]  /*62d0*/  @!P1 IMAD.IADD R0, R9, 0x1, -R14 ;  /* 0x0000000109009824 */ /* 0x000fe400078e0a0e */
[----:B------:R-:W-:Y:S02]  /*62e0*/  @!P1 IMAD.IADD R9, R14, 0x1, -R9 ;  /* 0x000000010e099824 */ /* 0x000fe400078e0a09 */
[----:B------:R-:W-:Y:S02]  /*62f0*/  @!P1 IMAD R13, R0, R3, R13 ;  /* 0x00000003000d9224 */ /* 0x000fe400078e020d */
[----:B------:R-:W-:Y:S01]  /*6300*/  @!P1 IMAD R8, R9, R10, R8 ;  /* 0x0000000a09089224 */ /* 0x000fe200078e0208 */
[----:B---3--:R-:W-:Y:S06]  /*6310*/  @!P4 BRA `(.L_x_125) ;  /* 0x000000380054c947 */ /* 0x008fec0003800000 */
.L_x_276:
[----:B------:R-:W-:Y:S01]  /*6320*/  PLOP3.LUT P5, PT, P5, P0, PT, 0xf2, 0x2f ;  /* 0x00000000002f781c */ /* 0x000fe20002fa1e72 */
[----:B------:R-:W-:Y:S01]  /*6330*/  UMOV UR14, 0x0 ;  /* 0x00000000000e7882 */ /* 0x000fe20000000000 */
[----:B------:R-:W-:Y:S01]  /*6340*/  LOP3.LUT R30, R30, 0x1, RZ, 0x3c, !PT ;  /* 0x000000011e1e7812 */ /* 0x000fe200078e3cff */
[----:B------:R-:W-:Y:S01]  /*6350*/  UMOV UR15, 0x10000000 ;  /* 0x10000000000f7882 */ /* 0x000fe20000000000 */
[----:B------:R-:W-:Y:S01]  /*6360*/  UMOV UR12, UR36 ;  /* 0x00000024000c7c82 */ /* 0x000fe20008000000 */
[----:B------:R-:W-:Y:S08]  /*6370*/  @P3 R2UR UR36, R27 ;  /* 0x000000001b2432ca */ /* 0x000ff000000e0000 */
[----:B-1----:R-:W-:Y:S01]  /*6380*/  @!P5 IADD3 R3, P0, PT, R32, 0x580, RZ ;  /* 0x000005802003d810 */ /* 0x002fe20007f1e0ff */
[----:B------:R-:W-:Y:S01]  /*6390*/  @!P5 IMAD.SHL.U32 R91, R91, 0x40, RZ ;  /* 0x000000405b5bd824 */ /* 0x000fe200078e00ff */
[----:B------:R-:W-:Y:S01]  /*63a0*/  VOTEU.ALL UP1, P5 ;  /* 0x0000000000ff7886 */ /* 0x000fe20002820000 */
[----:B------:R-:W-:Y:S01]  /*63b0*/  @!P5 IMAD.SHL.U32 R97, R97, 0x40, RZ ;  /* 0x000000406161d824 */ /* 0x000fe200078e00ff */
[----:B------:R-:W-:Y:S01]  /*63c0*/  @!P5 R2UR UR8, R3 ;  /* 0x000000000308d2ca */ /* 0x000fe200000e0000 */
[----:B------:R-:W-:Y:S01]  /*63d0*/  @!P5 IMAD.X R0, RZ, RZ, R33, P0 ;  /* 0x000000ffff00d224 */ /* 0x000fe200000e0621 */
[----:B------:R-:W-:Y:S01]  /*63e0*/  @!P5 R2UR UR10, R91 ;  /* 0x000000005b0ad2ca */ /* 0x000fe200000e0000 */
[----:B------:R-:W-:Y:S01]  /*63f0*/  @!UP1 UIADD3 UR9, UPT, UPT, UR6, 0x360, URZ ;  /* 0x0000036006099890 */ /* 0x000fe2000fffe0ff */
[----:B------:R-:W-:Y:S01]  /*6400*/  @!P5 R2UR UR11, R97 ;  /* 0x00000000610bd2ca */ /* 0x000fe200000e0000 */
[----:B------:R-:W-:Y:S01]  /*6410*/  IMAD.IADD R91, R8, 0x1, R79 ;  /* 0x00000001085b7824 */ /* 0x000fe200078e024f */
[----:B------:R-:W-:Y:S01]  /*6420*/  @!P5 R2UR UR7, R0 ;  /* 0x000000000007d2ca */ /* 0x000fe200000e0000 */
[----:B------:R-:W-:Y:S01]  /*6430*/  IMAD.IADD R97, R13, 0x1, R90 ;  /* 0x000000010d617824 */ /* 0x000fe200078e025a */
[C---:B------:R-:W-:Y:S04]  /*6440*/  ISETP.NE.AND P0, PT, R29.reuse, 0x2, PT ;  /* 0x000000021d00780c */ /* 0x040fe80003f05270 */
[----:B------:R-:W-:Y:S01]  /*6450*/  SEL R3, RZ, 0x1, P0 ;  /* 0x00000001ff037807 */ /* 0x000fe20000000000 */
[----:B------:R-:W-:Y:S01]  /*6460*/  IMAD.U32 R10, RZ, RZ, UR8 ;  /* 0x00000008ff0a7e24 */ /* 0x000fe2000f8e00ff */
[----:B------:R-:W-:Y:S01]  /*6470*/  @!UP1 UIADD3 UR8, UPT, UPT, UR6, 0x600, URZ ;  /* 0x0000060006089890 */ /* 0x000fe2000fffe0ff */
[----:B------:R-:W-:Y:S01]  /*6480*/  SEL R29, R29, RZ, P0 ;  /* 0x000000ff1d1d7207 */ /* 0x000fe20000000000 */
[----:B------:R-:W-:Y:S01]  /*6490*/  VOTEU.ALL UP1, P5 ;  /* 0x0000000000ff7886 */ /* 0x000fe20002820000 */
[----:B------:R-:W-:Y:S02]  /*64a0*/  LOP3.LUT R28, R28, R3, RZ, 0x3c, !PT ;  /* 0x000000031c1c7212 */ /* 0x000fe400078e3cff */
[----:B------:R-:W-:Y:S01]  /*64b0*/  IMAD.U32 R11, RZ, RZ, UR7 ;  /* 0x00000007ff0b7e24 */ /* 0x000fe2000f8e00ff */
[----:B------:R-:W-:Y:S04]  /*64c0*/  @!P5 R2UR UR16, R10 ;  /* 0x000000000a10d2ca */ /* 0x000fe800000e0000 */
[----:B------:R-:W-:Y:S11]  /*64d0*/  @!P5 R2UR UR17, R11 ;  /* 0x000000000b11d2ca */ /* 0x000ff600000e0000 */
[----:B------:R-:W-:Y:S02]  /*64e0*/  @!UPT UIADD3 URZ, UPT, UPT, URZ, URZ, URZ ;  /* 0x000000fffffff290 */ /* 0x000fe4000fffe0ff */
[----:B------:R3:W-:Y:S01]  /*64f0*/  @!UP1 UTMALDG.3D [UR8], [UR16], desc[UR14] ;  /* 0x00000e08100095b4 */ /* 0x0007e20008011000 */
[----:B------:R3:W-:Y:S01]  /*6500*/  @!P5 SYNCS.ARRIVE.TRANS64.RED.A0TR RZ, [UR6+0x360], R25 ;  /* 0x00036019ffffd9a7 */ /* 0x0007e20008300406 */
[----:B------:R-:W-:Y:S01]  /*6510*/  UPLOP3.LUT UP1, UPT, UPT, UPT, UPT, 0x80, 0x8 ;  /* 0x000000000008789c */ /* 0x000fe20003f2f070 */
[----:B------:R-:W-:Y:S01]  /*6520*/  SYNCS.ARRIVE.TRANS64.RED.A1T0 RZ, [UR37], RZ ;  /* 0x000000ffffff79a7 */ /* 0x000fe20008100425 */
[----:B------:R-:W-:Y:S09]  /*6530*/  @P3 BRA `(.L_x_126) ;  /* 0xfffffff400b43947 */ /* 0x000ff2000383ffff */
[----:B------:R-:W-:Y:S07]  /*6540*/  MOV R0, UR6 ;  /* 0x0000000600007c02 */ /* 0x000fee0008000f00 */
.L_x_127:
[----:B-1----:R-:W-:-:S04]  /*6550*/  SHF.L.U32 R3, R30, 0x1f, RZ ;  /* 0x0000001f1e037819 */ /* 0x002fc800000006ff */
[----:B------:R1:W2:Y:S03]  /*6560*/  SYNCS.PHASECHK.TRANS64.TRYWAIT P0, [R0+URZ+0x368], R3 ;  /* 0x00036803000075a7 */ /* 0x0002a600080011ff */
[----:B--2---:R-:W-:Y:S05]  /*6570*/  @!P0 NANOSLEEP.SYNCS 0x989680 ;  /* 0x009896800000895d */ /* 0x004fea0003900000 */
[----:B------:R-:W2:Y:S02]  /*6580*/  @!P0 SYNCS.PHASECHK.TRANS64 P0, [R0+URZ+0x368], R3 ;  /* 0x00036803000085a7 */ /* 0x000ea400080010ff */
[----:B--23--:R-:W-:Y:S05]  /*6590*/  @P0 EXIT ;  /* 0x000000000000094d */ /* 0x00cfea0003800000 */
[----:B------:R-:W-:Y:S05]  /*65a0*/  BRA `(.L_x_127) ;  /* 0xfffffffc00e87947 */ /* 0x000fea000383ffff */
.L_x_118:
[----:B------:R-:W-:-:S06]  /*65b0*/  UISETP.GE.AND UP1, UPT, UR8, 0x4, UPT ;  /* 0x000000040800788c */ /* 0x000fcc000bf26270 */
[----:B------:R-:W-:-:S13]  /*65c0*/  PLOP3.LUT P0, PT, PT, PT, UP1, 0x80, 0x8 ;  /* 0x000000000008781c */ /* 0x000fda0003f0f018 */
[----:B------:R-:W-:Y:S05]  /*65d0*/  @!P0 EXIT ;  /* 0x000000000000894d */ /* 0x000fea0003800000 */
[----:B------:R-:W-:Y:S01]  /*65e0*/  BAR.SYNC.DEFER_BLOCKING 0x6, 0xa0 ;  /* 0x0182800000007b1d */ /* 0x000fe20000010000 */
[C---:B------:R-:W-:Y:S02]  /*65f0*/  IMAD.SHL.U32 R5, R101.reuse, 0x40, RZ ;  /* 0x0000004065057824 */ /* 0x040fe400078e00ff */
[----:B------:R-:W-:Y:S02]  /*6600*/  HFMA2 R111, -RZ, RZ, 0, 0 ;  /* 0x00000000ff6f7431 */ /* 0x000fe400000001ff */
[C---:B------:R-:W-:Y:S01]  /*6610*/  IMAD.SHL.U32 R0, R101.reuse, 0x20, RZ ;  /* 0x0000002065007824 */ /* 0x040fe200078e00ff */
[----:B------:R-:W-:Y:S01]  /*6620*/  CS2R R106, SRZ ;  /* 0x00000000006a7805 */ /* 0x000fe2000001ff00 */
[----:B------:R-:W-:Y:S01]  /*6630*/  IMAD.SHL.U32 R2, R101, 0x2, RZ ;  /* 0x0000000265027824 */ /* 0x000fe200078e00ff */
[----:B------:R-:W-:Y:S01]  /*6640*/  UMOV UR43, 0x400 ;  /* 0x00000400002b7882 */ /* 0x000fe20000000000 */
[----:B------:R-:W1:Y:S01]  /*6650*/  LDC R99, c[0x0][0x370] ;  /* 0x0000dc00ff637b82 */ /* 0x000e620000000800 */
[----:B------:R-:W-:Y:S01]  /*6660*/  ULEA UR43, UR37, UR43, 0x18 ;  /* 0x0000002b252b7291 */ /* 0x000fe2000f8ec0ff */
[----:B------:R-:W-:Y:S01]  /*6670*/  LOP3.LUT R7, R5, 0x180, RZ, 0xc0, !PT ;  /* 0x0000018005077812 */ /* 0x000fe200078ec0ff */
[C---:B------:R-:W-:Y:S01]  /*6680*/  IMAD.SHL.U32 R103, R101.reuse, 0x8, RZ ;  /* 0x0000000865677824 */ /* 0x040fe200078e00ff */
[----:B------:R-:W-:Y:S01]  /*6690*/  LOP3.LUT R0, R0, 0xc00, RZ, 0xc0, !PT ;  /* 0x00000c0000007812 */ /* 0x000fe200078ec0ff */
[----:B------:R-:W-:Y:S01]  /*66a0*/  IMAD.U32 R46, R101, 0x10000, RZ ;  /* 0x00010000652e7824 */ /* 0x000fe200078e00ff */
[----:B------:R-:W-:Y:S01]  /*66b0*/  LOP3.LUT R2, R7, 0x20, R2, 0xf8, !PT ;  /* 0x0000002007027812 */ /* 0x000fe200078ef802 */
[----:B------:R-:W-:Y:S01]  /*66c0*/  UIADD3 UR4, UPT, UPT, UR43, 0x1600, URZ ;  /* 0x000016002b047890 */ /* 0x000fe2000fffe0ff */
[----:B------:R-:W2:Y:S01]  /*66d0*/  LDC R42, c[0x0][0xb0c] ;  /* 0x0002c300ff2a7b82 */ /* 0x000ea20000000800 */
[----:B------:R-:W-:Y:S01]  /*66e0*/  LOP3.LUT R0, R0, 0x40, R5, 0xf8, !PT ;  /* 0x0000004000007812 */ /* 0x000fe200078ef805 */
[----:B------:R-:W-:Y:S01]  /*66f0*/  IMAD.MOV.U32 R44, RZ, RZ, RZ ;  /* 0x000000ffff2c7224 */ /* 0x000fe200078e00ff */
[----:B------:R-:W-:Y:S01]  /*6700*/  LOP3.LUT R103, R2, 0x30, R103, 0x78, !PT ;  /* 0x0000003002677812 */ /* 0x000fe200078e7867 */
[----:B------:R-:W-:Y:S01]  /*6710*/  IMAD.MOV.U32 R108, RZ, RZ, RZ ;  /* 0x000000ffff6c7224 */ /* 0x000fe200078e00ff */
[----:B------:R-:W-:Y:S01]  /*6720*/  LOP3.LUT R0, R0, 0x200, R5, 0xf8, !PT ;  /* 0x0000020000007812 */ /* 0x000fe200078ef805 */
[----:B------:R-:W-:Y:S01]  /*6730*/  IMAD.SHL.U32 R5, R101, 0x10, RZ ;  /* 0x0000001065057824 */ /* 0x000fe200078e00ff */
[----:B------:R-:W-:Y:S01]  /*6740*/  LOP3.LUT R46, R46, 0x600000, RZ, 0xc0, !PT ;  /* 0x006000002e2e7812 */ /* 0x000fe200078ec0ff */
[----:B------:R-:W4:Y:S01]  /*6750*/  LDC R98, c[0x0][0xb20] ;  /* 0x0002c800ff627b82 */ /* 0x000f220000000800 */
[----:B------:R-:W3:Y:S01]  /*6760*/  LDS R3, [UR43+0x430] ;  /* 0x0004302bff037984 */ /* 0x000ee20008000800 */
[----:B------:R-:W-:Y:S01]  /*6770*/  LOP3.LUT R103, R0, R103, RZ, 0xfc, !PT ;  /* 0x0000006700677212 */ /* 0x000fe200078efcff */
[----:B------:R-:W-:Y:S01]  /*6780*/  IMAD.U32 R109, RZ, RZ, UR4 ;  /* 0x00000004ff6d7e24 */ /* 0x000fe2000f8e00ff */
[----:B------:R-:W-:Y:S01]  /*6790*/  LOP3.LUT R5, R5, 0x20, RZ, 0xc0, !PT ;  /* 0x0000002005057812 */ /* 0x000fe200078ec0ff */
[----:B------:R-:W1:Y:S01]  /*67a0*/  LDCU.64 UR46, c[0x0][0x348] ;  /* 0x00006900ff2e77ac */ /* 0x000e620008000a00 */
[----:B------:R-:W-:-:S02]  /*67b0*/  IADD3 R102, PT, PT, R103, UR43, RZ ;  /* 0x0000002b67667c10 */ /* 0x000fc4000fffe0ff */
[----:B------:R-:W1:Y:S01]  /*67c0*/  LDC R41, c[0x0][0xb30] ;  /* 0x0002cc00ff297b82 */ /* 0x000e620000000800 */
[----:B------:R-:W1:Y:S01]  /*67d0*/  LDCU.64 UR38, c[0x0][0x888] ;  /* 0x00011100ff2677ac */ /* 0x000e620008000a00 */
[----:B------:R-:W-:Y:S01]  /*67e0*/  IADD3 R102, PT, PT, -R5, 0x600, R102 ;  /* 0x0000060005667810 */ /* 0x000fe20007ffe166 */
[----:B------:R-:W-:-:S05]  /*67f0*/  UIADD3 UR42, UPT, UPT, UR43, 0x600, URZ ;  /* 0x000006002b2a7890 */ /* 0x000fca000fffe0ff */
[----:B------:R-:W1:Y:S08]  /*6800*/  LDC.64 R88, c[0x0][0xb10] ;  /* 0x0002c400ff587b82 */ /* 0x000e700000000a00 */
[----:B------:R-:W1:Y:S08]  /*6810*/  LDC.64 R38, c[0x0][0xb18] ;  /* 0x0002c600ff267b82 */ /* 0x000e700000000a00 */
[----:B------:R-:W1:Y:S08]  /*6820*/  LDC.64 R84, c[0x0][0x888] ;  /* 0x00022200ff547b82 */ /* 0x000e700000000a00 */
[----:B------:R-:W1:Y:S01]  /*6830*/  LDC.64 R36, c[0x0][0xb28] ;  /* 0x0002ca00ff247b82 */ /* 0x000e620000000a00 */
[----:B---3--:R-:W-:-:S07]  /*6840*/  IMAD.IADD R46, R3, 0x1, R46 ;  /* 0x00000001032e7824 */ /* 0x008fce00078e022e */
[----:B------:R-:W3:Y:S08]  /*6850*/  LDC.64 R86, c[0x0][0x890] ;  /* 0x00022400ff567b82 */ /* 0x000ef00000000a00 */
[----:B------:R-:W1:Y:S08]  /*6860*/  LDC.64 R82, c[0x0][0x8b0] ;  /* 0x00022c00ff527b82 */ /* 0x000e700000000a00 */
[----:B------:R-:W1:Y:S08]  /*6870*/  LDC.64 R80, c[0x0][0x8a8] ;  /* 0x00022a00ff507b82 */ /* 0x000e700000000a00 */
[----:B--2-4-:R-:W1:Y:S02]  /*6880*/  LDC R100, c[0x0][0x374] ;  /* 0x0000dd00ff647b82 */ /* 0x014e640000000800 */
.L_x_145:
[----:B------:R-:W-:Y:S02]  /*6890*/  LEA R0, R111, UR43, 0x3 ;  /* 0x0000002b6f007c11 */ /* 0x000fe4000f8e18ff */
[----:B------:R-:W-:Y:S02]  /*68a0*/  SHF.L.U32 R3, R107, 0x1f, RZ ;  /* 0x0000001f6b037819 */ /* 0x000fe400000006ff */
[----:B------:R-:W-:Y:S02]  /*68b0*/  LEA R16, R111, UR43, 0x4 ;  /* 0x0000002b6f107c11 */ /* 0x000fe4000f8e20ff */
[----:B--2---:R-:W2:Y:S02]  /*68c0*/  SYNCS.PHASECHK.TRANS64.TRYWAIT P0, [R0+URZ+0x380], R3 ;  /* 0x00038003000075a7 */ /* 0x004ea400080011ff */
[----:B-12---:R-:W-:Y:S05]  /*68d0*/  @!P0 BRA `(.L_x_128) ;  /* 0x0000003000fc8947 */ /* 0x006fea0003800000 */
.L_x_277:
[----:B------:R-:W4:Y:S01]  /*68e0*/  LDC.64 R12, c[0x0][0xb10] ;  /* 0x0002c400ff0c7b82 */ /* 0x000f220000000a00 */
[----:B------:R-:W3:Y:S01]  /*68f0*/  LDS.128 R16, [R16+0x410] ;  /* 0x0004100010107984 */ /* 0x000ee20000000c00 */
[----:B-1----:R-:W-:Y:S01]  /*6900*/  ISETP.NE.AND P1, PT, R41, 0x1, PT ;  /* 0x000000012900780c */ /* 0x002fe20003f25270 */
[----:B--2---:R-:W-:Y:S01]  /*6910*/  VIADD R0, R0, 0x390 ;  /* 0x0000039000007836 */ /* 0x004fe20000000000 */
[----:B------:R-:W-:Y:S04]  /*6920*/  ISETP.GE.AND P0, PT, R40, 0x1, PT ;  /* 0x000000012800780c */ /* 0x000fe80003f06270 */
[----:B------:R-:W1:Y:S01]  /*6930*/  LDC.64 R10, c[0x0][0xb18] ;  /* 0x0002c600ff0a7b82 */ /* 0x000e620000000a00 */
[----:B------:R-:W-:Y:S01]  /*6940*/  PRMT R0, RZ, 0x654, R0 ;  /* 0x00000654ff007816 */ /* 0x000fe20000000000 */
[----:B------:R-:W-:Y:S01]  /*6950*/  @!PT LDS RZ, [RZ] ;  /* 0x00000000fffff984 */ /* 0x000fe20000000800 */
[----:B------:R-:W-:Y:S01]  /*6960*/  @!PT LDS RZ, [RZ] ;  /* 0x00000000fffff984 */ /* 0x000fe20000000800 */
[----:B------:R-:W-:Y:S01]  /*6970*/  @!PT LDS RZ, [RZ] ;  /* 0x00000000fffff984 */ /* 0x000fe20000000800 */
[----:B------:R-:W-:Y:S01]  /*6980*/  @!PT LDS RZ, [RZ] ;  /* 0x00000000fffff984 */ /* 0x000fe20000000800 */
[----:B------:R2:W-:Y:S06]  /*6990*/  MEMBAR.ALL.CTA ;  /* 0x0000000000007992 */ /* 0x0005ec0000008000 */
[----:B--2---:R-:W2:Y:S01]  /*69a0*/  FENCE.VIEW.ASYNC.S ;  /* 0x00000000000073c6 */ /* 0x004ea20000000000 */
[----:B------:R-:W1:Y:S08]  /*69b0*/  @!P1 LDC R14, c[0x0][0xb20] ;  /* 0x0002c800ff0e9b82 */ /* 0x000e700000000800 */
[----:B------:R-:W1:Y:S01]  /*69c0*/  @!P1 LDC R9, c[0x0][0xb0c] ;  /* 0x0002c300ff099b82 */ /* 0x000e620000000800 */
[----:B--2---:R2:W-:Y:S01]  /*69d0*/  SYNCS.ARRIVE.TRANS64.RED.A1T0 RZ, [R0+URZ], RZ ;  /* 0x000000ff00ff79a7 */ /* 0x0045e200081004ff */
[----:B---3--:R-:W-:Y:S04]  /*69e0*/  LOP3.LUT P4, RZ, R18, 0x1, RZ, 0xc0, !PT ;  /* 0x0000000112ff7812 */ /* 0x008fe8000788c0ff */
[----:B------:R-:W-:Y:S09]  /*69f0*/  P2R R110, PR, RZ, 0x10 ;  /* 0x00000010ff6e7803 */ /* 0x000ff20000000000 */
[----:B------:R-:W-:Y:S02]  /*6a00*/  @P4 MOV R45, R16 ;  /* 0x00000010002d4202 */ /* 0x000fe40000000f00 */
[----:B------:R-:W-:Y:S01]  /*6a10*/  @P4 LOP3.LUT R43, R17, 0xffff, RZ, 0xc0, !PT ;  /* 0x0000ffff112b4812 */ /* 0x000fe200078ec0ff */
[----:B--2-4-:R-:W-:Y:S06]  /*6a20*/  @!P0 BRA `(.L_x_129) ;  /* 0x0000000000a48947 */ /* 0x014fec0003800000 */
[----:B------:R-:W-:Y:S01]  /*6a30*/  IMAD.HI.U32 R21, R100, R39, RZ ;  /* 0x0000002764157227 */ /* 0x000fe200078e00ff */
[----:B------:R-:W-:Y:S02]  /*6a40*/  ISETP.NE.AND P0, PT, R38, 0x1, PT ;  /* 0x000000012600780c */ /* 0x000fe40003f05270 */
[----:B------:R-:W-:Y:S01]  /*6a50*/  ISETP.NE.AND P2, PT, R40, 0x1, PT ;  /* 0x000000012800780c */ /* 0x000fe20003f45270 */
[----:B------:R-:W-:Y:S01]  /*6a60*/  IMAD.HI.U32 R20, R99, R88, RZ ;  /* 0x0000005863147227 */ /* 0x000fe200078e00ff */
[----:B------:R-:W-:Y:S02]  /*6a70*/  SHF.R.U32.HI R21, RZ, R98, R21 ;  /* 0x00000062ff157219 */ /* 0x000fe40000011615 */
[----:B------:R-:W-:Y:S01]  /*6a80*/  ISETP.NE.AND P3, PT, R42, 0x1, PT ;  /* 0x000000012a00780c */ /* 0x000fe20003f65270 */
[----:B------:R-:W-:Y:S01]  /*6a90*/  IMAD.HI.U32 R24, R45, R88, RZ ;  /* 0x000000582d187227 */ /* 0x000fe200078e00ff */
[----:B------:R-:W-:Y:S02]  /*6aa0*/  SHF.R.U32.HI R20, RZ, R89, R20 ;  /* 0x00000059ff147219 */ /* 0x000fe40000011614 */
[----:B------:R-:W-:Y:S01]  /*6ab0*/  SEL R3, R100, R21, !P0 ;  /* 0x0000001564037207 */ /* 0x000fe20004000000 */
[----:B------:R-:W-:Y:S01]  /*6ac0*/  IMAD.HI.U32 R21, R43, R39, RZ ;  /* 0x000000272b157227 */ /* 0x000fe200078e00ff */
[----:B------:R-:W-:Y:S02]  /*6ad0*/  SEL R7, R99, R20, !P3 ;  /* 0x0000001463077207 */ /* 0x000fe40005800000 */
[----:B------:R-:W-:Y:S01]  /*6ae0*/  SHF.R.U32.HI R24, RZ, R89, R24 ;  /* 0x00000059ff187219 */ /* 0x000fe20000011618 */
[-C--:B------:R-:W-:Y:S04]  /*6af0*/  IMAD.HI.U32 R20, R3, R36.reuse, RZ ;  /* 0x0000002403147227 */ /* 0x080fe800078e00ff */
[----:B------:R-:W-:Y:S01]  /*6b00*/  IMAD.HI.U32 R22, R7, R36, RZ ;  /* 0x0000002407167227 */ /* 0x000fe200078e00ff */
[-C--:B------:R-:W-:Y:S02]  /*6b10*/  @P2 SHF.R.U32.HI R3, RZ, R37.reuse, R20 ;  /* 0x00000025ff032219 */ /* 0x080fe40000011614 */
[----:B------:R-:W-:Y:S02]  /*6b20*/  SHF.R.U32.HI R20, RZ, R98, R21 ;  /* 0x00000062ff147219 */ /* 0x000fe40000011615 */
[----:B------:R-:W-:Y:S01]  /*6b30*/  @P2 SHF.R.U32.HI R7, RZ, R37, R22 ;  /* 0x00000025ff072219 */ /* 0x000fe20000011616 */
[C---:B------:R-:W-:Y:S01]  /*6b40*/  IMAD R2, R40.reuse, R3, RZ ;  /* 0x0000000328027224 */ /* 0x040fe200078e02ff */
[----:B------:R-:W-:Y:S02]  /*6b50*/  SEL R5, R43, R20, !P0 ;  /* 0x000000142b057207 */ /* 0x000fe40004000000 */
[----:B------:R-:W-:Y:S01]  /*6b60*/  SEL R3, R45, R24, !P3 ;  /* 0x000000182d037207 */ /* 0x000fe20005800000 */
[----:B------:R-:W-:Y:S01]  /*6b70*/  IMAD R4, R40, R7, RZ ;  /* 0x0000000728047224 */ /* 0x000fe200078e02ff */
[C---:B------:R-:W-:Y:S01]  /*6b80*/  ISETP.GE.AND P0, PT, R5.reuse, R2, PT ;  /* 0x000000020500720c */ /* 0x040fe20003f06270 */
[----:B------:R-:W-:Y:S03]  /*6b90*/  IMAD.HI.U32 R6, R5, R36, RZ ;  /* 0x0000002405067227 */ /* 0x000fe600078e00ff */
[----:B------:R-:W-:Y:S01]  /*6ba0*/  ISETP.GE.OR P0, PT, R3, R4, P0 ;  /* 0x000000040300720c */ /* 0x000fe20000706670 */
[----:B------:R-:W-:Y:S01]  /*6bb0*/  IMAD.MOV R4, RZ, RZ, -R3 ;  /* 0x000000ffff047224 */ /* 0x000fe200078e0a03 */
[-C--:B------:R-:W-:Y:S03]  /*6bc0*/  SHF.R.U32.HI R6, RZ, R37.reuse, R6 ;  /* 0x00000025ff067219 */ /* 0x080fe60000011606 */
[----:B------:R-:W-:Y:S01]  /*6bd0*/  IMAD R45, R42, R4, R45 ;  /* 0x000000042a2d7224 */ /* 0x000fe200078e022d */
[----:B------:R-:W-:Y:S05]  /*6be0*/  SEL R15, R5, R6, !P2 ;  /* 0x00000006050f7207 */ /* 0x000fea0005000000 */
[----:B------:R-:W-:Y:S02]  /*6bf0*/  IMAD.MOV R6, RZ, RZ, -R15 ;  /* 0x000000ffff067224 */ /* 0x000fe400078e0a0f */
[C---:B------:R-:W-:Y:S04]  /*6c00*/  @!P0 IMAD.HI.U32 R2, R3.reuse, R36, RZ ;  /* 0x0000002403028227 */ /* 0x040fe800078e00ff */
[----:B------:R-:W-:Y:S01]  /*6c10*/  IMAD R6, R40, R6, R5 ;  /* 0x0000000628067224 */ /* 0x000fe200078e0205 */
[----:B------:R-:W-:Y:S04]  /*6c20*/  @!P0 SHF.R.U32.HI R2, RZ, R37, R2 ;  /* 0x00000025ff028219 */ /* 0x000fe80000011602 */
[----:B------:R-:W-:Y:S02]  /*6c30*/  @!P0 SEL R0, R3, R2, !P2 ;  /* 0x0000000203008207 */ /* 0x000fe40005000000 */
[----:B------:R-:W-:Y:S02]  /*6c40*/  IADD3 R2, PT, PT, -R5, RZ, RZ ;  /* 0x000000ff05027210 */ /* 0x000fe40007ffe1ff */
[----:B------:R-:W-:Y:S01]  /*6c50*/  @!P0 IADD3 R8, PT, PT, R15, -R0, RZ ;  /* 0x800000000f088210 */ /* 0x000fe20007ffe0ff */
[----:B------:R-:W-:Y:S02]  /*6c60*/  @!P0 IMAD R0, R7, R6, R0 ;  /* 0x0000000607008224 */ /* 0x000fe400078e0200 */
[----:B------:R-:W-:Y:S02]  /*6c70*/  IMAD R43, R38, R2, R43 ;  /* 0x00000002262b7224 */ /* 0x000fe400078e022b */
[----:B------:R-:W-:Y:S02]  /*6c80*/  @!P0 IMAD R5, R8, R40, R3 ;  /* 0x0000002808058224 */ /* 0x000fe400078e0203 */
[----:B------:R-:W-:Y:S04]  /*6c90*/  @!P0 IMAD.MOV.U32 R3, RZ, RZ, R0 ;  /* 0x000000ffff038224 */ /* 0x000fe800078e0000 */
[----:B------:R-:W-:Y:S02]  /*6ca0*/  IMAD R45, R3, R42, R45 ;  /* 0x0000002a032d7224 */ /* 0x000fe400078e022d */
[----:B------:R-:W-:Y:S07]  /*6cb0*/  IMAD R43, R5, R38, R43 ;  /* 0x00000026052b7224 */ /* 0x000fee00078e022b */
.L_x_129:
[----:B------:R-:W-:Y:S01]  /*6cc0*/  @!P1 IMAD.HI.U32 R0, R45, R12, RZ ;  /* 0x0000000c2d009227 */ /* 0x000fe200078e00ff */
[----:B-1----:R-:W-:Y:S01]  /*6cd0*/  @!P1 ISETP.NE.AND P0, PT, R10, 0x1, PT ;  /* 0x000000010a00980c */ /* 0x002fe20003f05270 */
[----:B------:R-:W-:Y:S01]  /*6ce0*/  ULOP3.LUT UP0, URZ, UR42, 0x1b0, URZ, 0xc0, !UPT ;  /* 0x000001b02aff7892 */ /* 0x000fe2000f80c0ff */
[----:B------:R-:W-:Y:S01]  /*6cf0*/  @!P1 ISETP.NE.AND P2, PT, R9, 0x1, PT ;  /* 0x000000010900980c */ /* 0x000fe20003f45270 */
[----:B------:R-:W-:Y:S01]  /*6d00*/  @!P1 IMAD.HI.U32 R3, R43, R11, RZ ;  /* 0x0000000b2b039227 */ /* 0x000fe200078e00ff */
[----:B------:R-:W-:Y:S02]  /*6d10*/  @!P1 SHF.R.U32.HI R0, RZ, R13, R0 ;  /* 0x0000000dff009219 */ /* 0x000fe40000011600 */
[----:B------:R-:W-:Y:S01]  /*6d20*/  @P4 SHF.R.U32.HI R105, RZ, 0x10, R17 ;  /* 0x00000010ff694819 */ /* 0x000fe20000011611 */
[----:B------:R-:W-:Y:S01]  /*6d30*/  VIADD R111, R111, 0x1 ;  /* 0x000000016f6f7836 */ /* 0x000fe20000000000 */
[----:B------:R-:W-:Y:S02]  /*6d40*/  @!P1 SHF.R.U32.HI R2, RZ, R14, R3 ;  /* 0x0000000eff029219 */ /* 0x000fe40000011603 */
[----:B------:R-:W-:Y:S02]  /*6d50*/  @!P1 SEL R3, R45, R0, !P2 ;  /* 0x000000002d039207 */ /* 0x000fe40005000000 */
[----:B------:R-:W-:Y:S05]  /*6d60*/  @!P1 SEL R2, R43, R2, !P0 ;  /* 0x000000022b029207 */ /* 0x000fea0004000000 */
[----:B------:R-:W-:Y:S02]  /*6d70*/  @!P1 IMAD.IADD R0, R2, 0x1, -R3 ;  /* 0x0000000102009824 */ /* 0x000fe400078e0a03 */
[----:B------:R-:W-:Y:S02]  /*6d80*/  @!P1 IMAD.IADD R2, R3, 0x1, -R2 ;  /* 0x0000000103029824 */ /* 0x000fe400078e0a02 */
[----:B------:R-:W-:Y:S02]  /*6d90*/  @!P1 IMAD R45, R0, R9, R45 ;  /* 0x00000009002d9224 */ /* 0x000fe400078e022d */
[----:B------:R-:W-:Y:S01]  /*6da0*/  @!P1 IMAD R43, R2, R10, R43 ;  /* 0x0000000a022b9224 */ /* 0x000fe200078e022b */
[----:B------:R-:W-:Y:S06]  /*6db0*/  BRA.U !UP0, `(.L_x_130) ;  /* 0x0000000108407547 */ /* 0x000fec000b800000 */
[----:B------:R-:W1:Y:S01]  /*6dc0*/  LDCU.64 UR8, c[0x4][0x80] ;  /* 0x01001000ff0877ac */ /* 0x000e620008000a00 */
[----:B------:R-:W-:Y:S01]  /*6dd0*/  MOV R3, 0x0 ;  /* 0x0000000000037802 */ /* 0x000fe20000000f00 */
[----:B------:R-:W-:Y:S02]  /*6de0*/  HFMA2 R12, -RZ, RZ, 0, 5.9604644775390625e-08 ;  /* 0x00000001ff0c7431 */ /* 0x000fe400000001ff */
[----:B------:R-:W-:Y:S02]  /*6df0*/  IMAD.MOV.U32 R8, RZ, RZ, 0x70 ;  /* 0x00000070ff087424 */ /* 0x000fe400078e00ff */
[----:B------:R-:W-:Y:S01]  /*6e00*/  IMAD.MOV.U32 R13, RZ, RZ, RZ ;  /* 0x000000ffff0d7224 */ /* 0x000fe200078e00ff */
[----:B------:R-:W2:Y:S01]  /*6e10*/  LDCU.64 UR6, c[0x4][0x88] ;  /* 0x01001100ff0677ac */ /* 0x000ea20008000a00 */
[----:B------:R-:W3:Y:S01]  /*6e20*/  LDC.64 R2, c[0x4][R3] ;  /* 0x0100000003027b82 */ /* 0x000ee20000000a00 */
[----:B------:R-:W4:Y:S01]  /*6e30*/  LDCU.64 UR4, c[0x4][0x8] ;  /* 0x01000100ff0477ac */ /* 0x000f220008000a00 */
[----:B-1----:R-:W-:Y:S01]  /*6e40*/  MOV R5, UR9 ;  /* 0x0000000900057c02 */ /* 0x002fe20008000f00 */
[----:B------:R-:W-:Y:S01]  /*6e50*/  IMAD.U32 R4, RZ, RZ, UR8 ;  /* 0x00000008ff047e24 */ /* 0x000fe2000f8e00ff */
[----:B--2---:R-:W-:Y:S01]  /*6e60*/  MOV R7, UR7 ;  /* 0x0000000700077c02 */ /* 0x004fe20008000f00 */
[----:B------:R-:W-:Y:S01]  /*6e70*/  IMAD.U32 R6, RZ, RZ, UR6 ;  /* 0x00000006ff067e24 */ /* 0x000fe2000f8e00ff */
[----:B----4-:R-:W-:Y:S01]  /*6e80*/  MOV R11, UR5 ;  /* 0x00000005000b7c02 */ /* 0x010fe20008000f00 */
[----:B------:R-:W-:Y:S02]  /*6e90*/  IMAD.U32 R10, RZ, RZ, UR4 ;  /* 0x00000004ff0a7e24 */ /* 0x000fe4000f8e00ff */
[----:B------:R-:W-:Y:S07]  /*6ea0*/  LEPC R20, `(.L_x_130) ;  /* 0x000000001014794e */ /* 0x000fee0000000000 */
[----:B---3-5:R-:W-:Y:S05]  /*6eb0*/  CALL.ABS.NOINC R2 ;  /* 0x0000000002007343 */ /* 0x028fea0003c00000 */
.L_x_130:
[----:B------:R-:W-:Y:S01]  /*6ec0*/  LOP3.LUT P0, RZ, R109, 0x1b0, RZ, 0xc0, !PT ;  /* 0x000001b06dff7812 */ /* 0x000fe2000780c0ff */
[----:B------:R-:W-:Y:S11]  /*6ed0*/  BSSY.RECONVERGENT B6, `(.L_x_131) ;  /* 0x0000013000067945 */ /* 0x000ff60003800200 */
[----:B------:R-:W-:Y:S01]  /*6ee0*/  @!UPT UIADD3 URZ, UPT, UPT, URZ, URZ, URZ ;  /* 0x000000fffffff290 */ /* 0x000fe2000fffe0ff */
[----:B------:R-:W-:Y:S05]  /*6ef0*/  @!P0 BRA `(.L_x_132) ;  /* 0x0000000000408947 */ /* 0x000fea0003800000 */
        /* <DEDUP_REMOVED lines=16> */
.L_x_132:
[----:B------:R-:W-:Y:S05]  /*7000*/  BSYNC.RECONVERGENT B6 ;  /* 0x0000000000067941 */ /* 0x000fea0003800200 */
.L_x_131:
[----:B------:R-:W-:Y:S01]  /*7010*/  ISETP.NE.U32.AND P3, PT, R86, RZ, PT ;  /* 0x000000ff5600720c */ /* 0x000fe20003f65070 */
[----:B------:R-:W-:Y:S01]  /*7020*/  UISETP.NE.AND UP1, UPT, UR44, URZ, UPT ;  /* 0x000000ff2c00728c */ /* 0x000fe2000bf25270 */
[----:B------:R-:W-:Y:S02]  /*7030*/  ISETP.NE.U32.AND P4, PT, R82, RZ, PT ;  /* 0x000000ff5200720c */ /* 0x000fe40003f85070 */
[----:B------:R-:W-:Y:S02]  /*7040*/  ISETP.NE.AND.EX P3, PT, R87, RZ, PT, P3 ;  /* 0x000000ff5700720c */ /* 0x000fe40003f65330 */
[----:B------:R-:W-:Y:S02]  /*7050*/  PLOP3.LUT P1, PT, PT, PT, PT, 0x8, 0x80 ;  /* 0x000000000080781c */ /* 0x000fe40003f2e170 */
[----:B------:R-:W-:Y:S02]  /*7060*/  PLOP3.LUT P0, PT, PT, PT, UP1, 0x80, 0x8 ;  /* 0x000000000008781c */ /* 0x000fe40003f0f018 */
[----:B------:R-:W-:Y:S02]  /*7070*/  ISETP.NE.AND.EX P4, PT, R83, RZ, PT, P4 ;  /* 0x000000ff5300720c */ /* 0x000fe40003f85340 */
[----:B------:R-:W1:Y:S09]  /*7080*/  @UP1 LDCU.64 UR4, c[0x0][0x888] ;  /* 0x00011100ff0417ac */ /* 0x000e720008000a00 */
[----:B------:R-:W-:Y:S01]  /*7090*/  @P0 PLOP3.LUT P1, PT, P3, PT, PT, 0x80, 0x8 ;  /* 0x000000000008081c */ /* 0x000fe20001f2f070 */
[----:B-1----:R-:W-:Y:S04]  /*70a0*/  @UP1 UISETP.NE.U32.AND UP0, UPT, UR4, URZ, UPT ;  /* 0x000000ff0400128c */ /* 0x002fe8000bf05070 */
[----:B------:R-:W-:Y:S04]  /*70b0*/  @UP1 UISETP.NE.AND.EX UP0, UPT, UR5, URZ, UPT, UP0 ;  /* 0x000000ff0500128c */ /* 0x000fe8000bf05300 */
[----:B------:R-:W-:Y:S01]  /*70c0*/  @UP1 USEL UR4, URZ, 0xffffffff, UP0 ;  /* 0xffffffffff041887 */ /* 0x000fe20008000000 */
[----:B------:R-:W-:Y:S11]  /*70d0*/  @!P3 BRA `(.L_x_133) ;  /* 0x00000000002cb947 */ /* 0x000ff60003800000 */
[----:B------:R-:W-:Y:S01]  /*70e0*/  ISETP.NE.U32.AND P2, PT, R84, RZ, PT ;  /* 0x000000ff5400720c */ /* 0x000fe20003f45070 */
[----:B------:R-:W-:Y:S03]  /*70f0*/  IMAD.MOV.U32 R96, RZ, RZ, 0x1 ;  /* 0x00000001ff607424 */ /* 0x000fe600078e00ff */
[----:B------:R-:W-:Y:S11]  /*7100*/  ISETP.NE.AND.EX P2, PT, R85, RZ, PT, P2 ;  /* 0x000000ff5500720c */ /* 0x000ff60003f45320 */
[----:B------:R-:W-:Y:S02]  /*7110*/  @!UPT UIADD3 URZ, UPT, UPT, URZ, URZ, URZ ;  /* 0x000000fffffff290 */ /* 0x000fe4000fffe0ff */
[----:B------:R-:W1:Y:S01]  /*7120*/  @P2 LDC.64 R2, c[0x0][0x888] ;  /* 0x00022200ff022b82 */ /* 0x000e620000000a00 */
[----:B------:R-:W-:Y:S04]  /*7130*/  @P2 IMAD R0, R86, UR36, RZ ;  /* 0x0000002456002c24 */ /* 0x000fe8000f8e02ff */
[----:B-1----:R-:W-:Y:S04]  /*7140*/  @P2 IMAD.WIDE R2, R0, 0x4, R2 ;  /* 0x0000000400022825 */ /* 0x002fe800078e0202 */
[----:B------:R-:W-:Y:S01]  /*7150*/  HFMA2 R0, -RZ, RZ, 0, 5.9604644775390625e-08 ;  /* 0x00000001ff007431 */ /* 0x000fe200000001ff */
[----:B-----5:R1:W5:Y:S04]  /*7160*/  @P2 LDG.E R49, desc[UR40][R2.64] ;  /* 0x0000002802312981 */ /* 0x020368000c1e1900 */
[----:B------:R-:W-:Y:S01]  /*7170*/  @!P2 PRMT R96, R0, 0x7610, R96 ;  /* 0x000076100060a816 */ /* 0x000fe20000000060 */
[----:B-1----:R-:W2:Y:S06]  /*7180*/  @!P2 LDC R49, c[0x0][0x880] ;  /* 0x00022000ff31ab82 */ /* 0x002eac0000000800 */
.L_x_133:
[----:B------:R-:W-:Y:S05]  /*7190*/  @!P4 BRA `(.L_x_134) ;  /* 0x000000000020c947 */ /* 0x000fea0003800000 */
[----:B------:R-:W-:Y:S04]  /*71a0*/  ISETP.NE.U32.AND P2, PT, R80, RZ, PT ;  /* 0x000000ff5000720c */ /* 0x000fe80003f45070 */
[----:B------:R-:W-:Y:S11]  /*71b0*/  ISETP.NE.AND.EX P2, PT, R81, RZ, PT, P2 ;  /* 0x000000ff5100720c */ /* 0x000ff60003f45320 */
[----:B------:R-:W-:Y:S02]  /*71c0*/  @!UPT UIADD3 URZ, UPT, UPT, URZ, URZ, URZ ;  /* 0x000000fffffff290 */ /* 0x000fe4000fffe0ff */
[----:B------:R-:W1:Y:S01]  /*71d0*/  @P2 LDC.64 R2, c[0x0][0x8a8] ;  /* 0x00022a00ff022b82 */ /* 0x000e620000000a00 */
[----:B------:R-:W-:Y:S04]  /*71e0*/  @P2 IMAD R0, R82, UR36, RZ ;  /* 0x0000002452002c24 */ /* 0x000fe8000f8e02ff */
[----:B-1----:R-:W-:Y:S05]  /*71f0*/  @P2 IMAD.WIDE R2, R0, 0x4, R2 ;  /* 0x0000000400022825 */ /* 0x002fea00078e0202 */
[----:B-----5:R1:W5:Y:S02]  /*7200*/  @P2 LDG.E R47, desc[UR40][R2.64] ;  /* 0x00000028022f2981 */ /* 0x020364000c1e1900 */
[----:B-1----:R-:W3:Y:S02]  /*7210*/  @!P2 LDC R47, c[0x0][0x8a0] ;  /* 0x00022800ff2fab82 */ /* 0x002ee40000000800 */
.L_x_134:
[----:B--2--5:R-:W-:Y:S01]  /*7220*/  @P0 FSETP.NEU.AND P4, PT, R49, RZ, PT ;  /* 0x000000ff3100020b */ /* 0x024fe20003f8d000 */
[----:B------:R-:W-:Y:S01]  /*7230*/  IMAD.U32 R0, RZ, RZ, UR4 ;  /* 0x00000004ff007e24 */ /* 0x000fe2000f8e00ff */
[----:B------:R-:W-:Y:S01]  /*7240*/  @P0 LOP3.LUT P2, RZ, R96, 0xff, RZ, 0xc0, !PT ;  /* 0x000000ff60ff0812 */ /* 0x000fe2000784c0ff */
[----:B------:R-:W-:Y:S01]  /*7250*/  BSSY B1, `(.L_x_135) ;  /* 0x0000039000017945 */ /* 0x000fe20003800000 */
[----:B------:R-:W-:Y:S02]  /*7260*/  @P0 SEL R9, RZ, 0xffffffff, P4 ;  /* 0xffffffffff090807 */ /* 0x000fe40002000000 */
[----:B------:R-:W-:Y:S02]  /*7270*/  CS2R R54, SRZ ;  /* 0x0000000000367805 */ /* 0x000fe4000001ff00 */
[----:B------:R-:W-:Y:S02]  /*7280*/  LEA R92, R44, UR43, 0x3 ;  /* 0x0000002b2c5c7c11 */ /* 0x000fe4000f8e18ff */
[----:B------:R-:W-:Y:S02]  /*7290*/  CS2R R52, SRZ ;  /* 0x0000000000347805 */ /* 0x000fe4000001ff00 */
[----:B------:R-:W-:Y:S02]  /*72a0*/  @P1 SEL R9, R0, R9, !P2 ;  /* 0x0000000900091207 */ /* 0x000fe40005000000 */
[----:B------:R-:W-:Y:S02]  /*72b0*/  CS2R R58, SRZ ;  /* 0x00000000003a7805 */ /* 0x000fe4000001ff00 */
[----:B------:R-:W-:Y:S02]  /*72c0*/  SHF.L.U32 R7, R108, 0x1f, RZ ;  /* 0x0000001f6c077819 */ /* 0x000fe400000006ff */
[----:B------:R-:W-:Y:S02]  /*72d0*/  CS2R R56, SRZ ;  /* 0x0000000000387805 */ /* 0x000fe4000001ff00 */
[----:B------:R-:W-:Y:S02]  /*72e0*/  @P0 LOP3.LUT R9, R9, 0x1, RZ, 0xc0, !PT ;  /* 0x0000000109090812 */ /* 0x000fe400078ec0ff */
[C---:B------:R-:W-:Y:S02]  /*72f0*/  LEA.HI R5, R44.reuse, R44, RZ, 0x1 ;  /* 0x0000002c2c057211 */ /* 0x040fe400078f08ff */
[----:B------:R-:W-:Y:S02]  /*7300*/  ISETP.NE.U32.OR P1, PT, R9, 0x1, !P0 ;  /* 0x000000010900780c */ /* 0x000fe40004725470 */
[----:B------:R-:W-:Y:S01]  /*7310*/  PLOP3.LUT P5, PT, PT, PT, PT, 0x8, 0x80 ;  /* 0x000000000080781c */ /* 0x000fe20003fae170 */
[C---:B------:R-:W-:Y:S01]  /*7320*/  IMAD.SHL.U32 R3, R5.reuse, 0x20, RZ ;  /* 0x0000002005037824 */ /* 0x040fe200078e00ff */
[----:B------:R-:W-:Y:S04]  /*7330*/  LOP3.LUT R5, R5, 0xffe, RZ, 0xc0, !PT ;  /* 0x00000ffe05057812 */ /* 0x000fe800078ec0ff */
[----:B------:R-:W-:Y:S01]  /*7340*/  LOP3.LUT R3, R3, 0xffffffc0, RZ, 0xc0, !PT ;  /* 0xffffffc003037812 */ /* 0x000fe200078ec0ff */
[----:B------:R-:W-:Y:S04]  /*7350*/  IMAD.IADD R32, R44, 0x1, -R5 ;  /* 0x000000012c207824 */ /* 0x000fe800078e0a05 */
[----:B------:R-:W-:Y:S01]  /*7360*/  @P1 SHF.L.U32 R2, R106, 0x1f, RZ ;  /* 0x0000001f6a021819 */ /* 0x000fe200000006ff */
[----:B------:R-:W-:Y:S03]  /*7370*/  IMAD.IADD R3, R46, 0x1, R3 ;  /* 0x000000012e037824 */ /* 0x000fe600078e0203 */
[----:B------:R-:W1:Y:S01]  /*7380*/  @P1 SYNCS.PHASECHK.TRANS64.TRYWAIT P0, [UR43+0x360], R2 ;  /* 0x00036002ff0015a7 */ /* 0x000e62000800112b */
[----:B------:R-:W-:Y:S01]  /*7390*/  IMAD R32, R32, 0x100000, R3 ;  /* 0x0010000020207824 */ /* 0x000fe200078e0203 */
[----:B------:R2:W4:Y:S01]  /*73a0*/  SYNCS.PHASECHK.TRANS64.TRYWAIT P4, [R92+URZ+0x3a0], R7 ;  /* 0x0003a0075c0075a7 */ /* 0x00052200080811ff */
[----:B-1----:R-:W-:Y:S01]  /*73b0*/  @P1 PLOP3.LUT P5, PT, P0, PT, PT, 0x8, 0x80 ;  /* 0x000000000080181c */ /* 0x002fe200007ae170 */
[----:B------:R-:W-:Y:S01]  /*73c0*/  @!UPT UIADD3 URZ, UPT, UPT, URZ, URZ, URZ ;  /* 0x000000fffffff290 */ /* 0x000fe2000fffe0ff */
[----:B--2---:R-:W-:Y:S11]  /*73d0*/  @!P1 BRA `(.L_x_136) ;  /* 0x0000000000809947 */ /* 0x004ff60003800000 */
[----:B------:R-:W-:Y:S01]  /*73e0*/  ISETP.NE.U32.AND P0, PT, RZ, UR38, PT ;  /* 0x00000026ff007c0c */ /* 0x000fe2000bf05070 */
[----:B------:R-:W-:Y:S01]  /*73f0*/  BSSY B0, `(.L_x_137) ;  /* 0x0000012000007945 */ /* 0x000fe20003800000 */
[----:B------:R-:W-:Y:S02]  /*7400*/  FSETP.NEU.AND P2, PT, R49, RZ, PT ;  /* 0x000000ff3100720b */ /* 0x000fe40003f4d000 */
[----:B------:R-:W-:Y:S02]  /*7410*/  CS2R R58, SRZ ;  /* 0x00000000003a7805 */ /* 0x000fe4000001ff00 */
[----:B------:R-:W-:Y:S02]  /*7420*/  ISETP.NE.AND.EX P0, PT, RZ, UR39, PT, P0 ;  /* 0x00000027ff007c0c */ /* 0x000fe4000bf05300 */
[----:B------:R-:W-:Y:S02]  /*7430*/  CS2R R56, SRZ ;  /* 0x0000000000387805 */ /* 0x000fe4000001ff00 */
[----:B------:R-:W-:Y:S02]  /*7440*/  LOP3.LUT P1, RZ, R96, 0xff, RZ, 0xc0, !PT ;  /* 0x000000ff60ff7812 */ /* 0x000fe4000782c0ff */
[----:B------:R-:W-:Y:S02]  /*7450*/  CS2R R54, SRZ ;  /* 0x0000000000367805 */ /* 0x000fe4000001ff00 */
[----:B------:R-:W-:Y:S02]  /*7460*/  SEL R0, RZ, 0xffffffff, P2 ;  /* 0xffffffffff007807 */ /* 0x000fe40001000000 */
[----:B------:R-:W-:Y:S02]  /*7470*/  CS2R R52, SRZ ;  /* 0x0000000000347805 */ /* 0x000fe4000001ff00 */
[----:B------:R-:W-:Y:S04]  /*7480*/  SEL R3, RZ, 0xffffffff, P0 ;  /* 0xffffffffff037807 */ /* 0x000fe80000000000 */
[----:B------:R-:W-:Y:S04]  /*7490*/  @P3 SEL R0, R3, R0, !P1 ;  /* 0x0000000003003207 */ /* 0x000fe80004800000 */
[----:B------:R-:W-:Y:S04]  /*74a0*/  LOP3.LUT R0, R0, 0x1, RZ, 0xc0, !PT ;  /* 0x0000000100007812 */ /* 0x000fe800078ec0ff */
[----:B------:R-:W-:Y:S01]  /*74b0*/  ISETP.NE.U32.AND P0, PT, R0, 0x1, PT ;  /* 0x000000010000780c */ /* 0x000fe20003f05070 */
[----:B------:R-:W-:Y:S01]  /*74c0*/  @!UPT UIADD3 URZ, UPT, UPT, URZ, URZ, URZ ;  /* 0x000000fffffff290 */ /* 0x000fe2000fffe0ff */
[----:B------:R-:W-:Y:S11]  /*74d0*/  @!P5 BRA `(.L_x_138) ;  /* 0x00000000000cd947 */ /* 0x000ff60003800000 */
[----:B------:R-:W-:Y:S04]  /*74e0*/  SHF.L.U32 R3, R106, 0x1f, RZ ;  /* 0x0000001f6a037819 */ /* 0x000fe800000006ff */
[----:B------:R-:W1:Y:S02]  /*74f0*/  SYNCS.PHASECHK.TRANS64.TRYWAIT P1, [UR43+0x360], R3 ;  /* 0x00036003ff0075a7 */ /* 0x000e64000802112b */
[----:B-1----:R-:W-:Y:S05]  /*7500*/  @!P1 BRA `(.L_x_139) ;  /* 0x0000002800049947 */ /* 0x002fea0003800000 */
.L_x_138:
[----:B------:R-:W-:Y:S05]  /*7510*/  BSYNC B0 ;  /* 0x0000000000007941 */ /* 0x000fea0003800000 */
.L_x_137:
[----:B------:R2:W1:Y:S01]  /*7520*/  @P0 LDS.128 R56, [R103+UR43+0x600] ;  /* 0x0006002b67380984 */ /* 0x0004620008000c00 */
[----:B------:R-:W-:Y:S01]  /*7530*/  UIADD3 UR4, UPT, UPT, UR43, 0x368, URZ ;  /* 0x000003682b047890 */ /* 0x000fe2000fffe0ff */
[----:B------:R-:W-:Y:S02]  /*7540*/  LOP3.LUT R106, R106, 0x1, RZ, 0x3c, !PT ;  /* 0x000000016a6a7812 */ /* 0x000fe400078e3cff */
[----:B------:R2:W1:Y:S01]  /*7550*/  @P0 LDS.128 R52, [R102+0x10] ;  /* 0x0000100066340984 */ /* 0x0004620000000c00 */
[----:B------:R-:W-:Y:S01]  /*7560*/  UPRMT UR4, UR37, 0x654, UR4 ;  /* 0x0000065425047896 */ /* 0x000fe20008000004 */
[----:B------:R-:W-:Y:S01]  /*7570*/  @!PT LDS RZ, [RZ] ;  /* 0x00000000fffff984 */ /* 0x000fe20000000800 */
[----:B------:R-:W-:Y:S01]  /*7580*/  @!PT LDS RZ, [RZ] ;  /* 0x00000000fffff984 */ /* 0x000fe20000000800 */
[----:B------:R-:W-:Y:S01]  /*7590*/  @!PT LDS RZ, [RZ] ;  /* 0x00000000fffff984 */ /* 0x000fe20000000800 */
[----:B------:R-:W-:Y:S01]  /*75a0*/  @!PT LDS RZ, [RZ] ;  /* 0x00000000fffff984 */ /* 0x000fe20000000800 */
[----:B------:R5:W-:Y:S06]  /*75b0*/  MEMBAR.ALL.CTA ;  /* 0x0000000000007992 */ /* 0x000bec0000008000 */
[----:B-----5:R-:W5:Y:S02]  /*75c0*/  FENCE.VIEW.ASYNC.S ;  /* 0x00000000000073c6 */ /* 0x020f640000000000 */
[----:B-----5:R-:W-:Y:S03]  /*75d0*/  SYNCS.ARRIVE.TRANS64.RED.A1T0 RZ, [UR4], RZ ;  /* 0x000000ffffff79a7 */ /* 0x020fe60008100404 */
.L_x_136:
[----:B------:R-:W-:Y:S05]  /*75e0*/  BSYNC B1 ;  /* 0x0000000000017941 */ /* 0x000fea0003800000 */
.L_x_135:
[----:B-1----:R-:W-:Y:S04]  /*75f0*/  SHF.R.U32.HI R3, RZ, 0x15, R32 ;  /* 0x00000015ff037819 */ /* 0x002fe80000011620 */
[----:B------:R-:W-:Y:S01]  /*7600*/  LOP3.LUT P0, RZ, R3, 0x3, R104, 0x48, !PT ;  /* 0x0000000303ff7812 */ /* 0x000fe20007804868 */
[----:B------:R-:W-:Y:S01]  /*7610*/  @!UPT UIADD3 URZ, UPT, UPT, URZ, URZ, URZ ;  /* 0x000000fffffff290 */ /* 0x000fe2000fffe0ff */
[----:B----4-:R-:W-:Y:S11]  /*7620*/  @P4 BRA `(.L_x_140) ;  /* 0x0000000000084947 */ /* 0x010ff60003800000 */
[----:B------:R-:W1:Y:S02]  /*7630*/  SYNCS.PHASECHK.TRANS64.TRYWAIT P1, [R92+URZ+0x3a0], R7 ;  /* 0x0003a0075c0075a7 */ /* 0x000e6400080211ff */
[----:B-1----:R-:W-:Y:S05]  /*7640*/  @!P1 BRA `(.L_x_141) ;  /* 0x0000002400cc9947 */ /* 0x002fea0003800000 */
.L_x_140:
[----:B------:R-:W-:Y:S05]  /*7650*/  @!P0 BRA `(.L_x_142) ;  /* 0x0000000000408947 */ /* 0x000fea0003800000 */
[----:B------:R-:W4:Y:S01]  /*7660*/  LDCU.64 UR8, c[0x4][0x70] ;  /* 0x01000e00ff0877ac */ /* 0x000f220008000a00 */
[----:B------:R-:W-:Y:S01]  /*7670*/  MOV R3, 0x0 ;  /* 0x0000000000037802 */ /* 0x000fe20000000f00 */
[----:B------:R-:W-:Y:S02]  /*7680*/  HFMA2 R12, -RZ, RZ, 0, 5.9604644775390625e-08 ;  /* 0x00000001ff0c7431 */ /* 0x000fe400000001ff */
[----:B------:R-:W-:Y:S02]  /*7690*/  IMAD.MOV.U32 R8, RZ, RZ, 0x192 ;  /* 0x00000192ff087424 */ /* 0x000fe400078e00ff */
[----:B------:R-:W-:Y:S01]  /*76a0*/  IMAD.MOV.U32 R13, RZ, RZ, RZ ;  /* 0x000000ffff0d7224 */ /* 0x000fe200078e00ff */
[----:B------:R-:W1:Y:S01]  /*76b0*/  LDCU.64 UR6, c[0x4][0x78] ;  /* 0x01000f00ff0677ac */ /* 0x000e620008000a00 */
[----:B------:R-:W2:Y:S01]  /*76c0*/  LDC.64 R2, c[0x4][R3] ;  /* 0x0100000003027b82 */ /* 0x000ea20000000a00 */
[----:B------:R-:W5:Y:S01]  /*76d0*/  LDCU.64 UR4, c[0x4][0x10] ;  /* 0x01000200ff0477ac */ /* 0x000f620008000a00 */
[----:B----4-:R-:W-:Y:S01]  /*76e0*/  MOV R5, UR9 ;  /* 0x0000000900057c02 */ /* 0x010fe20008000f00 */
[----:B------:R-:W-:Y:S01]  /*76f0*/  IMAD.U32 R4, RZ, RZ, UR8 ;  /* 0x00000008ff047e24 */ /* 0x000fe2000f8e00ff */
[----:B-1----:R-:W-:Y:S01]  /*7700*/  MOV R7, UR7 ;  /* 0x0000000700077c02 */ /* 0x002fe20008000f00 */
[----:B------:R-:W-:Y:S01]  /*7710*/  IMAD.U32 R6, RZ, RZ, UR6 ;  /* 0x00000006ff067e24 */ /* 0x000fe2000f8e00ff */
[----:B-----5:R-:W-:Y:S01]  /*7720*/  MOV R11, UR5 ;  /* 0x00000005000b7c02 */ /* 0x020fe20008000f00 */
[----:B------:R-:W-:Y:S02]  /*7730*/  IMAD.U32 R10, RZ, RZ, UR4 ;  /* 0x00000004ff0a7e24 */ /* 0x000fe4000f8e00ff */
[----:B------:R-:W-:Y:S07]  /*7740*/  LEPC R20, `(.L_x_142) ;  /* 0x000000001014794e */ /* 0x000fee0000000000 */
[----:B--23--:R-:W-:Y:S05]  /*7750*/  CALL.ABS.NOINC R2 ;  /* 0x0000000002007343 */ /* 0x00cfea0003c00000 */
.L_x_142:
[----:B------:R-:W-:Y:S01]  /*7760*/  LOP3.LUT P0, RZ, R101, 0x60, RZ, 0xc0, !PT ;  /* 0x0000006065ff7812 */ /* 0x000fe2000780c0ff */
[----:B------:R-:W-:Y:S05]  /*7770*/  WARPSYNC.ALL ;  /* 0x0000000000007948 */ /* 0x000fea0003800000 */
[----:B------:R-:W-:Y:S01]  /*7780*/  R2UR UR4, R32 ;  /* 0x00000000200472ca */ /* 0x000fe200000e0000 */
[----:B------:R-:W-:Y:S01]  /*7790*/  BSSY.RECONVERGENT B0, `(.L_x_143) ;  /* 0x00000a0000007945 */ /* 0x000fe20003800200 */
[-C--:B------:R-:W-:Y:S02]  /*77a0*/  F2FP.F16.E5M2.UNPACK_B R50, R56.reuse ;  /* 0x00000038ff32723e */ /* 0x080fe400020004ff */
[----:B------:R-:W-:Y:S02]  /*77b0*/  F2FP.F16.E5M2.UNPACK_B R63, R56.H1 ;  /* 0x00000038ff3f723e */ /* 0x000fe400030004ff */
[-C--:B------:R-:W-:Y:S01]  /*77c0*/  F2FP.F16.E5M2.UNPACK_B R56, R57.reuse ;  /* 0x00000039ff38723e */ /* 0x080fe200020004ff */
[--C-:B------:R-:W-:Y:S01]  /*77d0*/  HADD2.F32 R48, -RZ, R50.reuse.H0_H0 ;  /* 0x20000032ff307230 */ /* 0x100fe20000004100 */
[----:B------:R-:W-:Y:S01]  /*77e0*/  F2FP.F16.E5M2.UNPACK_B R57, R57.H1 ;  /* 0x00000039ff39723e */ /* 0x000fe200030004ff */
[----:B------:R-:W-:Y:S01]  /*77f0*/  HADD2.F32 R50, -RZ, R50.H1_H1 ;  /* 0x30000032ff327230 */ /* 0x000fe20000004100 */
[-C--:B------:R-:W-:Y:S01]  /*7800*/  F2FP.F16.E5M2.UNPACK_B R66, R52.reuse ;  /* 0x00000034ff42723e */ /* 0x080fe200020004ff */
[--C-:B------:R-:W-:Y:S01]  /*7810*/  HADD2.F32 R51, -RZ, R63.reuse.H0_H0 ;  /* 0x2000003fff337230 */ /* 0x100fe20000004100 */
[----:B------:R-:W-:Y:S01]  /*7820*/  F2FP.F16.E5M2.UNPACK_B R68, R52.H1 ;  /* 0x00000034ff44723e */ /* 0x000fe200030004ff */
[----:B-1----:R-:W-:Y:S01]  /*7830*/  LDTM.16dp32bit_t0_t15.x32 R4, tmem[UR4] ;  /* 0x00000004000479ee */ /* 0x002fe20008a80000 */
[----:B------:R-:W3:Y:S01]  /*7840*/  LDTM.16dp32bit_t16_t31.x32 R4, tmem[UR4+0x20] ;  /* 0x00002004000479ee */ /* 0x000ee20008aa0000 */
[----:B------:R-:W-:Y:S01]  /*7850*/  NOP ;  /* 0x0000000000007918 */ /* 0x000fe20000000000 */
[----:B------:R-:W-:Y:S01]  /*7860*/  R2UR UR5, R92 ;  /* 0x000000005c0572ca */ /* 0x000fe200000e0000 */
[--C-:B------:R-:W-:Y:S01]  /*7870*/  HADD2.F32 R65, -RZ, R66.reuse.H0_H0 ;  /* 0x20000042ff417230 */ /* 0x100fe20000004100 */
[----:B------:R-:W-:Y:S01]  /*7880*/  F2FP.F16.E5M2.UNPACK_B R61, R58 ;  /* 0x0000003aff3d723e */ /* 0x000fe200020004ff */
[----:B------:R-:W-:Y:S01]  /*7890*/  HADD2.F32 R67, -RZ, R66.H1_H1 ;  /* 0x30000042ff437230 */ /* 0x000fe20000004100 */
[-C--:B------:R-:W-:Y:S01]  /*78a0*/  F2FP.F16.E5M2.UNPACK_B R70, R53.reuse ;  /* 0x00000035ff46723e */ /* 0x080fe200020004ff */
[----:B------:R-:W-:Y:S01]  /*78b0*/  HADD2.F32 R52, -RZ, R63.H1_H1 ;  /* 0x3000003fff347230 */ /* 0x000fe20000004100 */
[----:B------:R-:W-:Y:S01]  /*78c0*/  F2FP.F16.E5M2.UNPACK_B R72, R53.H1 ;  /* 0x00000035ff48723e */ /* 0x000fe200030004ff */
[----:B------:R-:W-:Y:S01]  /*78d0*/  HADD2.F32 R53, -RZ, R56.H0_H0 ;  /* 0x20000038ff357230 */ /* 0x000fe20000004100 */
[-C--:B------:R-:W-:Y:S01]  /*78e0*/  F2FP.F16.E5M2.UNPACK_B R74, R54.reuse ;  /* 0x00000036ff4a723e */ /* 0x080fe200020004ff */
[----:B------:R-:W-:Y:S01]  /*78f0*/  HADD2.F32 R69, -RZ, R70.H0_H0 ;  /* 0x20000046ff457230 */ /* 0x000fe20000004100 */
[----:B------:R-:W-:Y:S01]  /*7900*/  F2FP.F16.E5M2.UNPACK_B R76, R54.H1 ;  /* 0x00000036ff4c723e */ /* 0x000fe200030004ff */
[----:B------:R-:W-:Y:S01]  /*7910*/  HADD2.F32 R54, -RZ, R56.H1_H1 ;  /* 0x30000038ff367230 */ /* 0x000fe20000004100 */
[----:B------:R-:W-:Y:S01]  /*7920*/  F2FP.F16.E5M2.UNPACK_B R60, R58.H1 ;  /* 0x0000003aff3c723e */ /* 0x000fe200030004ff */
[----:B------:R-:W-:Y:S01]  /*7930*/  UIADD3 UR5, UPT, UPT, UR5, 0x3c0, URZ ;  /* 0x000003c005057890 */ /* 0x000fe2000fffe0ff */
[----:B------:R-:W-:Y:S01]  /*7940*/  HADD2.F32 R58, -RZ, R61.H1_H1 ;  /* 0x3000003dff3a7230 */ /* 0x000fe20000004100 */
[----:B------:R-:W-:Y:S01]  /*7950*/  F2FP.F16.E5M2.UNPACK_B R77, R55 ;  /* 0x00000037ff4d723e */ /* 0x000fe200020004ff */
[----:B------:R-:W-:Y:S01]  /*7960*/  HADD2.F32 R70, -RZ, R70.H1_H1 ;  /* 0x30000046ff467230 */ /* 0x000fe20000004100 */
[----:B------:R-:W-:Y:S01]  /*7970*/  UPRMT UR5, UR37, 0x654, UR5 ;  /* 0x0000065425057896 */ /* 0x000fe20008000005 */
[--C-:B------:R-:W-:Y:S01]  /*7980*/  HADD2.F32 R73, -RZ, R74.reuse.H0_H0 ;  /* 0x2000004aff497230 */ /* 0x100fe20000004100 */
[----:B------:R-:W-:Y:S01]  /*7990*/  F2FP.F16.E5M2.UNPACK_B R62, R59 ;  /* 0x0000003bff3e723e */ /* 0x000fe200020004ff */
[----:B------:R-:W-:Y:S01]  /*79a0*/  HADD2.F32 R74, -RZ, R74.H1_H1 ;  /* 0x3000004aff4a7230 */ /* 0x000fe20000004100 */
[----:B------:R-:W-:Y:S01]  /*79b0*/  F2FP.F16.E5M2.UNPACK_B R78, R55.H1 ;  /* 0x00000037ff4e723e */ /* 0x000fe200030004ff */
[C---:B---3--:R-:W-:Y:S01]  /*79c0*/  FMUL R4, R47.reuse, R4 ;  /* 0x000000042f047220 */ /* 0x048fe20000400000 */
[C---:B------:R-:W-:Y:S01]  /*79d0*/  FMUL R5, R47.reuse, R5 ;  /* 0x000000052f057220 */ /* 0x040fe20000400000 */
[C---:B------:R-:W-:Y:S01]  /*79e0*/  FMUL R8, R47.reuse, R8 ;  /* 0x000000082f087220 */ /* 0x040fe20000400000 */
[----:B------:R-:W-:Y:S01]  /*79f0*/  FMUL R9, R47, R9 ;  /* 0x000000092f097220 */ /* 0x000fe20000400000 */
[----:B------:R-:W-:Y:S01]  /*7a00*/  SYNCS.ARRIVE.TRANS64.RED.A1T0 RZ, [UR5], RZ ;  /* 0x000000ffffff79a7 */ /* 0x000fe20008100405 */
[C---:B------:R-:W-:Y:S01]  /*7a10*/  FFMA R4, R49.reuse, R48, R4 ;  /* 0x0000003031047223 */ /* 0x040fe20000000004 */
[----:B------:R-:W-:Y:S01]  /*7a20*/  FFMA R5, R49, R50, R5 ;  /* 0x0000003231057223 */ /* 0x000fe20000000005 */
[C---:B------:R-:W-:Y:S01]  /*7a30*/  FMUL R12, R47.reuse, R12 ;  /* 0x0000000c2f0c7220 */ /* 0x040fe20000400000 */
        /* <DEDUP_REMOVED lines=9> */
[----:B------:R-:W-:Y:S02]  /*7ad0*/  HADD2.F32 R48, -RZ, R77.H1_H1 ;  /* 0x3000004dff307230 */ /* 0x000fe40000004100 */
[C---:B------:R-:W-:Y:S01]  /*7ae0*/  FMUL R28, R47.reuse, R32 ;  /* 0x000000202f1c7220 */ /* 0x040fe20000400000 */
[C---:B------:R-:W-:Y:S01]  /*7af0*/  FMUL R29, R47.reuse, R33 ;  /* 0x000000212f1d7220 */ /* 0x040fe20000400000 */
[C---:B------:R-:W-:Y:S01]  /*7b00*/  FMUL R6, R47.reuse, R6 ;  /* 0x000000062f067220 */ /* 0x040fe20000400000 */
[C---:B------:R-:W-:Y:S01]  /*7b10*/  FMUL R7, R47.reuse, R7 ;  /* 0x000000072f077220 */ /* 0x040fe20000400000 */
[--C-:B------:R-:W-:Y:S02]  /*7b20*/  HADD2.F32 R55, -RZ, R57.reuse.H0_H0 ;  /* 0x20000039ff377230 */ /* 0x100fe40000004100 */
[----:B------:R-:W-:Y:S01]  /*7b30*/  FMUL R10, R47, R10 ;  /* 0x0000000a2f0a7220 */ /* 0x000fe20000400000 */
[C---:B------:R-:W-:Y:S01]  /*7b40*/  FFMA R6, R49.reuse, R51, R6 ;  /* 0x0000003331067223 */ /* 0x040fe20000000006 */
[----:B------:R-:W-:Y:S02]  /*7b50*/  HADD2.F32 R56, -RZ, R57.H1_H1 ;  /* 0x30000039ff387230 */ /* 0x000fe40000004100 */
[C---:B------:R-:W-:Y:S01]  /*7b60*/  FFMA R7, R49.reuse, R52, R7 ;  /* 0x0000003431077223 */ /* 0x040fe20000000007 */
[C---:B------:R-:W-:Y:S01]  /*7b70*/  FFMA R8, R49.reuse, R53, R8 ;  /* 0x0000003531087223 */ /* 0x040fe20000000008 */
[C---:B------:R-:W-:Y:S01]  /*7b80*/  FFMA R9, R49.reuse, R54, R9 ;  /* 0x0000003631097223 */ /* 0x040fe20000000009 */
[----:B------:R-:W-:Y:S02]  /*7b90*/  HADD2.F32 R57, -RZ, R61.H0_H0 ;  /* 0x2000003dff397230 */ /* 0x000fe40000004100 */
[----:B------:R-:W-:Y:S01]  /*7ba0*/  FFMA R10, R49, R55, R10 ;  /* 0x00000037310a7223 */ /* 0x000fe2000000000a */
[----:B------:R-:W-:Y:S01]  /*7bb0*/  F2FP.SATFINITE.E5M2.F32.PACK_AB_MERGE_C R92, R7, R6, RZ ;  /* 0x00000006075c723e */ /* 0x000fe200048060ff */
[----:B------:R-:W-:Y:S02]  /*7bc0*/  HADD2.F32 R61, -RZ, R62.H0_H0 ;  /* 0x2000003eff3d7230 */ /* 0x000fe40000004100 */
[----:B------:R-:W-:Y:S01]  /*7bd0*/  FMUL R11, R47, R11 ;  /* 0x0000000b2f0b7220 */ /* 0x000fe20000400000 */
[----:B------:R-:W-:Y:S01]  /*7be0*/  F2FP.F16.E5M2.UNPACK_B R64, R59.H1 ;  /* 0x0000003bff40723e */ /* 0x000fe200030004ff */
[----:B------:R-:W-:Y:S01]  /*7bf0*/  HADD2.F32 R59, -RZ, R60.H0_H0 ;  /* 0x2000003cff3b7230 */ /* 0x000fe20000004100 */
[----:B------:R-:W-:Y:S01]  /*7c00*/  F2FP.SATFINITE.E5M2.F32.PACK_AB_MERGE_C R92, R5, R4, R92 ;  /* 0x00000004055c723e */ /* 0x000fe2000480605c */
[C---:B------:R-:W-:Y:S01]  /*7c10*/  FFMA R11, R49.reuse, R56, R11 ;  /* 0x00000038310b7223 */ /* 0x040fe2000000000b */
[C---:B------:R-:W-:Y:S01]  /*7c20*/  FFMA R12, R49.reuse, R57, R12 ;  /* 0x00000039310c7223 */ /* 0x040fe2000000000c */
[----:B------:R-:W-:Y:S01]  /*7c30*/  FFMA R13, R49, R58, R13 ;  /* 0x0000003a310d7223 */ /* 0x000fe2000000000d */
[----:B------:R-:W-:Y:S02]  /*7c40*/  HADD2.F32 R62, -RZ, R62.H1_H1 ;  /* 0x3000003eff3e7230 */ /* 0x000fe40000004100 */
[----:B------:R-:W-:Y:S01]  /*7c50*/  FMUL R14, R47, R14 ;  /* 0x0000000e2f0e7220 */ /* 0x000fe20000400000 */
[----:B------:R-:W-:Y:S01]  /*7c60*/  HADD2.F32 R60, -RZ, R60.H1_H1 ;  /* 0x3000003cff3c7230 */ /* 0x000fe20000004100 */
[----:B------:R-:W-:Y:S01]  /*7c70*/  F2FP.SATFINITE.E5M2.F32.PACK_AB_MERGE_C R93, R11, R10, RZ ;  /* 0x0000000a0b5d723e */ /* 0x000fe200048060ff */
[----:B------:R-:W-:Y:S02]  /*7c80*/  HADD2.F32 R51, -RZ, R77.H0_H0 ;  /* 0x2000004dff337230 */ /* 0x000fe40000004100 */
[----:B------:R-:W-:Y:S01]  /*7c90*/  FFMA R14, R49, R59, R14 ;  /* 0x0000003b310e7223 */ /* 0x000fe2000000000e */
[----:B------:R-:W-:Y:S01]  /*7ca0*/  FMUL R15, R47, R15 ;  /* 0x0000000f2f0f7220 */ /* 0x000fe20000400000 */
[--C-:B------:R-:W-:Y:S01]  /*7cb0*/  HADD2.F32 R63, -RZ, R64.reuse.H0_H0 ;  /* 0x20000040ff3f7230 */ /* 0x100fe20000004100 */
[----:B------:R-:W-:Y:S01]  /*7cc0*/  F2FP.SATFINITE.E5M2.F32.PACK_AB_MERGE_C R93, R9, R8, R93 ;  /* 0x00000008095d723e */ /* 0x000fe2000480605d */
[----:B------:R-:W-:Y:S02]  /*7cd0*/  HADD2.F32 R64, -RZ, R64.H1_H1 ;  /* 0x30000040ff407230 */ /* 0x000fe40000004100 */
[C---:B------:R-:W-:Y:S01]  /*7ce0*/  FFMA R15, R49.reuse, R60, R15 ;  /* 0x0000003c310f7223 */ /* 0x040fe2000000000f */
[C---:B------:R-:W-:Y:S01]  /*7cf0*/  FFMA R16, R49.reuse, R61, R16 ;  /* 0x0000003d31107223 */ /* 0x040fe20000000010 */
[----:B------:R-:W-:Y:S01]  /*7d00*/  FFMA R17, R49, R62, R17 ;  /* 0x0000003e31117223 */ /* 0x000fe20000000011 */
[C---:B------:R-:W-:Y:S01]  /*7d10*/  FMUL R18, R47.reuse, R18 ;  /* 0x000000122f127220 */ /* 0x040fe20000400000 */
[C---:B------:R-:W-:Y:S01]  /*7d20*/  FMUL R19, R47.reuse, R19 ;  /* 0x000000132f137220 */ /* 0x040fe20000400000 */
[--C-:B------:R-:W-:Y:S02]  /*7d30*/  HADD2.F32 R66, -RZ, R68.reuse.H0_H0 ;  /* 0x20000044ff427230 */ /* 0x100fe40000004100 */
[----:B------:R-:W-:Y:S01]  /*7d40*/  FMUL R3, R47, R22 ;  /* 0x000000162f037220 */ /* 0x000fe20000400000 */
[C---:B------:R-:W-:Y:S01]  /*7d50*/  FFMA R18, R49.reuse, R63, R18 ;  /* 0x0000003f31127223 */ /* 0x040fe20000000012 */
[----:B------:R-:W-:Y:S02]  /*7d60*/  HADD2.F32 R68, -RZ, R68.H1_H1 ;  /* 0x30000044ff447230 */ /* 0x000fe40000004100 */
[----:B------:R-:W-:Y:S01]  /*7d70*/  FFMA R19, R49, R64, R19 ;  /* 0x0000004031137223 */ /* 0x000fe20000000013 */
[----:B------:R-:W-:Y:S01]  /*7d80*/  FMUL R23, R47, R23 ;  /* 0x000000172f177220 */ /* 0x000fe20000400000 */
[C---:B------:R-:W-:Y:S01]  /*7d90*/  FFMA R0, R49.reuse, R65, R0 ;  /* 0x0000004131007223 */ /* 0x040fe20000000000 */
[C---:B------:R-:W-:Y:S01]  /*7da0*/  FFMA R2, R49.reuse, R67, R2 ;  /* 0x0000004331027223 */ /* 0x040fe20000000002 */
[--C-:B------:R-:W-:Y:S02]  /*7db0*/  HADD2.F32 R71, -RZ, R72.reuse.H0_H0 ;  /* 0x20000048ff477230 */ /* 0x100fe40000004100 */
[----:B------:R-:W-:Y:S01]  /*7dc0*/  FFMA R3, R49, R66, R3 ;  /* 0x0000004231037223 */ /* 0x000fe20000000003 */
[----:B------:R-:W-:Y:S02]  /*7dd0*/  HADD2.F32 R72, -RZ, R72.H1_H1 ;  /* 0x30000048ff487230 */ /* 0x000fe40000004100 */
[----:B------:R-:W-:Y:S01]  /*7de0*/  FMUL R22, R47, R26 ;  /* 0x0000001a2f167220 */ /* 0x000fe20000400000 */
        /* <DEDUP_REMOVED lines=18> */
[----:B------:R-:W-:Y:S01]  /*7f10*/  F2FP.SATFINITE.E5M2.F32.PACK_AB_MERGE_C R94, R15, R14, RZ ;  /* 0x0000000e0f5e723e */ /* 0x000fe200048060ff */
[----:B------:R-:W-:Y:S01]  /*7f20*/  FFMA R28, R49, R51, R28 ;  /* 0x00000033311c7223 */ /* 0x000fe2000000001c */
[----:B------:R-:W-:Y:S01]  /*7f30*/  F2FP.SATFINITE.E5M2.F32.PACK_AB_MERGE_C R95, R19, R18, RZ ;  /* 0x00000012135f723e */ /* 0x000fe200048060ff */
[C---:B------:R-:W-:Y:S01]  /*7f40*/  FFMA R29, R49.reuse, R48, R29 ;  /* 0x00000030311d7223 */ /* 0x040fe2000000001d */
[C---:B------:R-:W-:Y:S01]  /*7f50*/  FFMA R30, R49.reuse, R77, R30 ;  /* 0x0000004d311e7223 */ /* 0x040fe2000000001e */
[----:B------:R-:W-:Y:S01]  /*7f60*/  FFMA R35, R49, R50, R35 ;  /* 0x0000003231237223 */ /* 0x000fe20000000023 */
[----:B------:R-:W-:Y:S02]  /*7f70*/  F2FP.SATFINITE.E5M2.F32.PACK_AB_MERGE_C R94, R13, R12, R94 ;  /* 0x0000000c0d5e723e */ /* 0x000fe4000480605e */
[----:B------:R-:W-:Y:S02]  /*7f80*/  F2FP.SATFINITE.E5M2.F32.PACK_AB_MERGE_C R95, R17, R16, R95 ;  /* 0x00000010115f723e */ /* 0x000fe4000480605f */
[----:B------:R-:W-:Y:S02]  /*7f90*/  F2FP.SATFINITE.E5M2.F32.PACK_AB_MERGE_C R113, R23, R3, RZ ;  /* 0x000000031771723e */ /* 0x000fe400048060ff */
[----:B------:R-:W-:Y:S01]  /*7fa0*/  F2FP.SATFINITE.E5M2.F32.PACK_AB_MERGE_C R114, R27, R22, RZ ;  /* 0x000000161b72723e */ /* 0x000fe200048060ff */
[----:B------:R1:W-:Y:S01]  /*7fb0*/  STS.128 [R103+UR43+0x1600], R92 ;  /* 0x0016005c67007988 */ /* 0x0003e20008000c2b */
[----:B------:R-:W-:Y:S02]  /*7fc0*/  F2FP.SATFINITE.E5M2.F32.PACK_AB_MERGE_C R116, R31, R26, RZ ;  /* 0x0000001a1f74723e */ /* 0x000fe400048060ff */
[----:B------:R-:W-:Y:S02]  /*7fd0*/  F2FP.SATFINITE.E5M2.F32.PACK_AB_MERGE_C R117, R35, R30, RZ ;  /* 0x0000001e2375723e */ /* 0x000fe400048060ff */
[----:B------:R-:W-:Y:S02]  /*7fe0*/  F2FP.SATFINITE.E5M2.F32.PACK_AB_MERGE_C R112, R2, R0, R113 ;  /* 0x000000000270723e */ /* 0x000fe40004806071 */
[----:B------:R-:W-:Y:S02]  /*7ff0*/  F2FP.SATFINITE.E5M2.F32.PACK_AB_MERGE_C R113, R21, R20, R114 ;  /* 0x000000141571723e */ /* 0x000fe40004806072 */
[----:B------:R-:W-:Y:S02]  /*8000*/  F2FP.SATFINITE.E5M2.F32.PACK_AB_MERGE_C R114, R25, R24, R116 ;  /* 0x000000181972723e */ /* 0x000fe40004806074 */
[----:B------:R-:W-:Y:S02]  /*8010*/  F2FP.SATFINITE.E5M2.F32.PACK_AB_MERGE_C R115, R29, R28, R117 ;  /* 0x0000001c1d73723e */ /* 0x000fe40004806075 */
[----:B------:R-:W-:Y:S03]  /*8020*/  IADD3 R116, PT, PT, R44, 0x1, RZ ;  /* 0x000000012c747810 */ /* 0x000fe60007ffe0ff */
[----:B------:R1:W-:Y:S01]  /*8030*/  STS.128 [R102+0x1010], R112 ;  /* 0x0010107066007388 */ /* 0x0003e20000000c00 */
[----:B------:R-:W-:Y:S01]  /*8040*/  @!PT LDS RZ, [RZ] ;  /* 0x00000000fffff984 */ /* 0x000fe20000000800 */
[----:B------:R-:W-:Y:S01]  /*8050*/  @!PT LDS RZ, [RZ] ;  /* 0x00000000fffff984 */ /* 0x000fe20000000800 */
[----:B------:R-:W-:Y:S01]  /*8060*/  @!PT LDS RZ, [RZ] ;  /* 0x00000000fffff984 */ /* 0x000fe20000000800 */
[----:B------:R-:W-:Y:S01]  /*8070*/  @!PT LDS RZ, [RZ] ;  /* 0x00000000fffff984 */ /* 0x000fe20000000800 */
[----:B------:R3:W-:Y:S07]  /*8080*/  MEMBAR.ALL.CTA ;  /* 0x0000000000007992 */ /* 0x0007ee0000008000 */
[----:B---3--:R-:W3:Y:S02]  /*8090*/  FENCE.VIEW.ASYNC.S ;  /* 0x00000000000073c6 */ /* 0x008ee40000000000 */
[----:B---3--:R-:W-:Y:S06]  /*80a0*/  BAR.SYNC.DEFER_BLOCKING 0x1, 0x80 ;  /* 0x0042000000007b1d */ /* 0x008fec0000010000 */
[----:B------:R-:W-:Y:S05]  /*80b0*/  @P0 BRA `(.L_x_144) ;  /* 0x0000000000340947 */ /* 0x000fea0003800000 */
[----:B------:R-:W-:Y:S01]  /*80c0*/  UIADD3 UR12, UPT, UPT, UR43, 0x1600, URZ ;  /* 0x000016002b0c7890 */ /* 0x000fe2000fffe0ff */
[----:B------:R-:W-:Y:S01]  /*80d0*/  R2UR UR9, R91 ;  /* 0x000000005b0972ca */ /* 0x000fe200000e0000 */
[----:B------:R-:W-:Y:S01]  /*80e0*/  UIADD3 UR10, UP0, UPT, UR46, 0x680, URZ ;  /* 0x000006802e0a7890 */ /* 0x000fe2000ff1e0ff */
[----:B------:R-:W-:Y:S01]  /*80f0*/  R2UR UR8, R97 ;  /* 0x00000000610872ca */ /* 0x000fe200000e0000 */
[----:B------:R-:W-:Y:S02]  /*8100*/  UMOV UR7, UR36 ;  /* 0x0000002400077c82 */ /* 0x000fe40008000000 */
[----:B------:R-:W-:Y:S01]  /*8110*/  IMAD.U32 R109, RZ, RZ, UR12 ;  /* 0x0000000cff6d7e24 */ /* 0x000fe2000f8e00ff */
[----:B------:R-:W-:Y:S04]  /*8120*/  UIADD3.X UR11, UPT, UPT, URZ, UR47, URZ, UP0, !UPT ;  /* 0x0000002fff0b7290 */ /* 0x000fe800087fe4ff */
[----:B------:R-:W-:Y:S03]  /*8130*/  R2UR UR4, R109 ;  /* 0x000000006d0472ca */ /* 0x000fe600000e0000 */
[----:B------:R-:W-:Y:S02]  /*8140*/  USHF.L.U32 UR5, UR9, 0x6, URZ ;  /* 0x0000000609057899 */ /* 0x000fe400080006ff */
[----:B------:R-:W-:Y:S09]  /*8150*/  USHF.L.U32 UR6, UR8, 0x6, URZ ;  /* 0x0000000608067899 */ /* 0x000ff200080006ff */
[----:B------:R3:W-:Y:S01]  /*8160*/  UTMASTG.3D [UR4], [UR10] ;  /* 0x000000040a0073b5 */ /* 0x0007e20008010000 */
[----:B------:R0:W-:Y:S01]  /*8170*/  UTMACMDFLUSH ;  /* 0x00000000000079b7 */ /* 0x0001e20000000000 */
[----:B---3--:R-:W-:Y:S04]  /*8180*/  DEPBAR.LE SB0, 0x0 ;  /* 0x000080000000791a */ /* 0x008fe80000000000 */
.L_x_144:
[----:B------:R-:W-:Y:S05]  /*8190*/  BSYNC.RECONVERGENT B0 ;  /* 0x0000000000007941 */ /* 0x000fea0003800200 */
.L_x_143:
[----:B------:R-:W-:Y:S01]  /*81a0*/  BAR.SYNC.DEFER_BLOCKING 0x1, 0x80 ;  /* 0x0042000000007b1d */ /* 0x000fe20000010000 */
[----:B------:R-:W-:Y:S01]  /*81b0*/  ISETP.NE.AND P2, PT, R110, RZ, PT ;  /* 0x000000ff6e00720c */ /* 0x000fe20003f45270 */
[----:B------:R-:W-:Y:S01]  /*81c0*/  IMAD.IADD R91, R43, 0x1, R79 ;  /* 0x000000012b5b7824 */ /* 0x000fe200078e024f */
[----:B------:R-:W-:Y:S01]  /*81d0*/  ISETP.NE.AND P0, PT, R111, 0x2, PT ;  /* 0x000000026f00780c */ /* 0x000fe20003f05270 */
[----:B------:R-:W-:Y:S01]  /*81e0*/  IMAD.IADD R97, R45, 0x1, R90 ;  /* 0x000000012d617824 */ /* 0x000fe200078e025a */
[----:B------:R-:W-:Y:S02]  /*81f0*/  ISETP.NE.AND P1, PT, R116, 0x4, PT ;  /* 0x000000047400780c */ /* 0x000fe40003f25270 */
[----:B------:R-:W-:Y:S02]  /*8200*/  SEL R0, RZ, 0x1, P0 ;  /* 0x00000001ff007807 */ /* 0x000fe40000000000 */
[----:B------:R-:W-:Y:S02]  /*8210*/  SEL R3, RZ, 0x1, P1 ;  /* 0x00000001ff037807 */ /* 0x000fe40000800000 */
[----:B------:R-:W-:Y:S02]  /*8220*/  LOP3.LUT R107, R107, R0, RZ, 0x3c, !PT ;  /* 0x000000006b6b7212 */ /* 0x000fe400078e3cff */
[----:B------:R-:W-:Y:S02]  /*8230*/  LOP3.LUT R108, R108, R3, RZ, 0x3c, !PT ;  /* 0x000000036c6c7212 */ /* 0x000fe400078e3cff */
[----:B------:R-:W-:Y:S02]  /*8240*/  @P2 R2UR UR36, R105 ;  /* 0x00000000692422ca */ /* 0x000fe400000e0000 */
[----:B------:R-:W-:Y:S02]  /*8250*/  SEL R111, R111, RZ, P0 ;  /* 0x000000ff6f6f7207 */ /* 0x000fe40000000000 */
[----:B------:R-:W-:Y:S01]  /*8260*/  SEL R44, R116, RZ, P1 ;  /* 0x000000ff742c7207 */ /* 0x000fe20000800000 */
[----:B------:R-:W-:Y:S10]  /*8270*/  @P2 BRA `(.L_x_145) ;  /* 0xffffffe400842947 */ /* 0x000ff4000383ffff */
[----:B------:R-:W-:Y:S05]  /*8280*/  EXIT ;  /* 0x000000000000794d */ /* 0x000fea0003800000 */
.L_x_20:
[----:B--2---:R2:W1:Y:S02]  /*8290*/  SYNCS.PHASECHK.TRANS64.TRYWAIT P0, [R3+URZ+0x3f0], R2 ;  /* 0x0003f002030075a7 */ /* 0x00446400080011ff */
[----:B-1----:R-:W-:Y:S05]  /*82a0*/  @!P0 NANOSLEEP.SYNCS 0x989680 ;  /* 0x009896800000895d */ /* 0x002fea0003900000 */
[----:B------:R-:W1:Y:S02]  /*82b0*/  @!P0 SYNCS.PHASECHK.TRANS64 P0, [R3+URZ+0x3f0], R2 ;  /* 0x0003f002030085a7 */ /* 0x000e6400080010ff */
[----:B-1----:R-:W-:Y:S05]  /*82c0*/  @!P0 BRA `(.L_x_20) ;  /* 0xfffffffc00f08947 */ /* 0x002fea000383ffff */
[----:B------:R-:W-:Y:S05]  /*82d0*/  BRA `(.L_x_146) ;  /* 0xffffff9800447947 */ /* 0x000fea000383ffff */
.L_x_23:
[----:B-1----:R-:W-:-:S07]  /*82e0*/  MOV R2, UR33 ;  /* 0x0000002100027c02 */ /* 0x002fce0008000f00 */
.L_x_147:
[----:B-1----:R1:W2:Y:S02]  /*82f0*/  SYNCS.PHASECHK.TRANS64.TRYWAIT P0, [R2+URZ+0x1b0], R5 ;  /* 0x0001b005020075a7 */ /* 0x0022a400080011ff */
[----:B--2---:R-:W-:Y:S05]  /*8300*/  @!P0 NANOSLEEP.SYNCS 0x989680 ;  /* 0x009896800000895d */ /* 0x004fea0003900000 */
[----:B------:R-:W2:Y:S02]  /*8310*/  @!P0 SYNCS.PHASECHK.TRANS64 P0, [R2+URZ+0x1b0], R5 ;  /* 0x0001b005020085a7 */ /* 0x000ea400080010ff */
[----:B--2---:R-:W-:Y:S05]  /*8320*/  @!P0 BRA `(.L_x_147) ;  /* 0xfffffffc00f08947 */ /* 0x004fea000383ffff */
[----:B------:R-:W-:Y:S05]  /*8330*/  BRA `(.L_x_22) ;  /* 0xffffff9800947947 */ /* 0x000fea000383ffff */
.L_x_29:
[----:B-1----:R-:W-:-:S07]  /*8340*/  MOV R2, UR17 ;  /* 0x0000001100027c02 */ /* 0x002fce0008000f00 */
.L_x_148:
[----:B-1----:R1:W2:Y:S02]  /*8350*/  SYNCS.PHASECHK.TRANS64.TRYWAIT P0, [R2+URZ+0x1b0], R5 ;  /* 0x0001b005020075a7 */ /* 0x0022a400080011ff */
[----:B--2---:R-:W-:Y:S05]  /*8360*/  @!P0 NANOSLEEP.SYNCS 0x989680 ;  /* 0x009896800000895d */ /* 0x004fea0003900000 */
[----:B------:R-:W2:Y:S02]  /*8370*/  @!P0 SYNCS.PHASECHK.TRANS64 P0, [R2+URZ+0x1b0], R5 ;  /* 0x0001b005020085a7 */ /* 0x000ea400080010ff */
[----:B--2---:R-:W-:Y:S05]  /*8380*/  @!P0 BRA `(.L_x_148) ;  /* 0xfffffffc00f08947 */ /* 0x004fea000383ffff */
[----:B------:R-:W-:Y:S05]  /*8390*/  BRA `(.L_x_28) ;  /* 0xffffff9c00387947 */ /* 0x000fea000383ffff */
.L_x_33:
[----:B-1----:R1:W2:Y:S02]  /*83a0*/  SYNCS.PHASECHK.TRANS64.TRYWAIT P0, [R2+URZ+0x380], R3 ;  /* 0x00038003020075a7 */ /* 0x0022a400080011ff */
[----:B--2---:R-:W-:Y:S05]  /*83b0*/  @!P0 NANOSLEEP.SYNCS 0x989680 ;  /* 0x009896800000895d */ /* 0x004fea0003900000 */
[----:B------:R-:W2:Y:S02]  /*83c0*/  @!P0 SYNCS.PHASECHK.TRANS64 P0, [R2+URZ+0x380], R3 ;  /* 0x00038003020085a7 */ /* 0x000ea400080010ff */
[----:B--2---:R-:W-:Y:S05]  /*83d0*/  @!P0 BRA `(.L_x_33) ;  /* 0xfffffffc00f08947 */ /* 0x004fea000383ffff */
[----:B------:R-:W-:Y:S05]  /*83e0*/  BRA `(.L_x_149) ;  /* 0xffffff9c00c47947 */ /* 0x000fea000383ffff */
.L_x_37:
[----:B----4-:R-:W-:-:S07]  /*83f0*/  MOV R0, UR5 ;  /* 0x0000000500007c02 */ /* 0x010fce0008000f00 */
.L_x_150:
[----:B-1----:R1:W2:Y:S02]  /*8400*/  SYNCS.PHASECHK.TRANS64.TRYWAIT P0, [R0+URZ], R3 ;  /* 0x00000003000075a7 */ /* 0x0022a400080011ff */
[----:B--2---:R-:W-:Y:S05]  /*8410*/  @!P0 NANOSLEEP.SYNCS 0x989680 ;  /* 0x009896800000895d */ /* 0x004fea0003900000 */
[----:B------:R-:W2:Y:S02]  /*8420*/  @!P0 SYNCS.PHASECHK.TRANS64 P0, [R0+URZ], R3 ;  /* 0x00000003000085a7 */ /* 0x000ea400080010ff */
[----:B--2---:R-:W-:Y:S05]  /*8430*/  @!P0 BRA `(.L_x_150) ;  /* 0xfffffffc00f08947 */ /* 0x004fea000383ffff */
[----:B------:R-:W-:Y:S05]  /*8440*/  BRA `(.L_x_151) ;  /* 0xffffffa400347947 */ /* 0x000fea000383ffff */
.L_x_38:
[----:B----4-:R-:W-:-:S07]  /*8450*/  MOV R0, UR5 ;  /* 0x0000000500007c02 */ /* 0x010fce0008000f00 */
.L_x_152:
[----:B-1----:R1:W2:Y:S02]  /*8460*/  SYNCS.PHASECHK.TRANS64.TRYWAIT P0, [R0+URZ], R3 ;  /* 0x00000003000075a7 */ /* 0x0022a400080011ff */
[----:B--2---:R-:W-:Y:S05]  /*8470*/  @!P0 NANOSLEEP.SYNCS 0x989680 ;  /* 0x009896800000895d */ /* 0x004fea0003900000 */
[----:B------:R-:W2:Y:S02]  /*8480*/  @!P0 SYNCS.PHASECHK.TRANS64 P0, [R0+URZ], R3 ;  /* 0x00000003000085a7 */ /* 0x000ea400080010ff */
[----:B--2---:R-:W-:Y:S05]  /*8490*/  @!P0 BRA `(.L_x_152) ;  /* 0xfffffffc00f08947 */ /* 0x004fea000383ffff */
[----:B------:R-:W-:Y:S05]  /*84a0*/  BRA `(.L_x_153) ;  /* 0xffffffa400407947 */ /* 0x000fea000383ffff */
.L_x_39:
[----:B----4-:R-:W-:-:S07]  /*84b0*/  MOV R0, UR5 ;  /* 0x0000000500007c02 */ /* 0x010fce0008000f00 */
.L_x_154:
[----:B-1----:R1:W2:Y:S02]  /*84c0*/  SYNCS.PHASECHK.TRANS64.TRYWAIT P0, [R0+URZ], R3 ;  /* 0x00000003000075a7 */ /* 0x0022a400080011ff */
[----:B--2---:R-:W-:Y:S05]  /*84d0*/  @!P0 NANOSLEEP.SYNCS 0x989680 ;  /* 0x009896800000895d */ /* 0x004fea0003900000 */
[----:B------:R-:W2:Y:S02]  /*84e0*/  @!P0 SYNCS.PHASECHK.TRANS64 P0, [R0+URZ], R3 ;  /* 0x00000003000085a7 */ /* 0x000ea400080010ff */
[----:B--2---:R-:W-:Y:S05]  /*84f0*/  @!P0 BRA `(.L_x_154) ;  /* 0xfffffffc00f08947 */ /* 0x004fea000383ffff */
[----:B------:R-:W-:Y:S05]  /*8500*/  BRA `(.L_x_155) ;  /* 0xffffffa4004c7947 */ /* 0x000fea000383ffff */
.L_x_40:
[----:B----4-:R-:W-:-:S07]  /*8510*/  MOV R0, UR5 ;  /* 0x0000000500007c02 */ /* 0x010fce0008000f00 */
.L_x_156:
[----:B-1----:R1:W2:Y:S02]  /*8520*/  SYNCS.PHASECHK.TRANS64.TRYWAIT P0, [R0+URZ], R3 ;  /* 0x00000003000075a7 */ /* 0x0022a400080011ff */
[----:B--2---:R-:W-:Y:S05]  /*8530*/  @!P0 NANOSLEEP.SYNCS 0x989680 ;  /* 0x009896800000895d */ /* 0x004fea0003900000 */
[----:B------:R-:W2:Y:S02]  /*8540*/  @!P0 SYNCS.PHASECHK.TRANS64 P0, [R0+URZ], R3 ;  /* 0x00000003000085a7 */ /* 0x000ea400080010ff */
[----:B--2---:R-:W-:Y:S05]  /*8550*/  @!P0 BRA `(.L_x_156) ;  /* 0xfffffffc00f08947 */ /* 0x004fea000383ffff */
[----:B------:R-:W-:Y:S05]  /*8560*/  BRA `(.L_x_157) ;  /* 0xffffffa400587947 */ /* 0x000fea000383ffff */
.L_x_41:
[----:B----4-:R-:W-:-:S07]  /*8570*/  MOV R0, UR5 ;  /* 0x0000000500007c02 */ /* 0x010fce0008000f00 */
.L_x_158:
[----:B-1----:R1:W2:Y:S02]  /*8580*/  SYNCS.PHASECHK.TRANS64.TRYWAIT P0, [R0+URZ], R3 ;  /* 0x00000003000075a7 */ /* 0x0022a400080011ff */
[----:B--2---:R-:W-:Y:S05]  /*8590*/  @!P0 NANOSLEEP.SYNCS 0x989680 ;  /* 0x009896800000895d */ /* 0x004fea0003900000 */
[----:B------:R-:W2:Y:S02]  /*85a0*/  @!P0 SYNCS.PHASECHK.TRANS64 P0, [R0+URZ], R3 ;  /* 0x00000003000085a7 */ /* 0x000ea400080010ff */
[----:B--2---:R-:W-:Y:S05]  /*85b0*/  @!P0 BRA `(.L_x_158) ;  /* 0xfffffffc00f08947 */ /* 0x004fea000383ffff */
[----:B------:R-:W-:Y:S05]  /*85c0*/  BRA `(.L_x_159) ;  /* 0xffffffa400647947 */ /* 0x000fea000383ffff */
.L_x_42:
[----:B----4-:R-:W-:-:S07]  /*85d0*/  MOV R0, UR5 ;  /* 0x0000000500007c02 */ /* 0x010fce0008000f00 */
.L_x_160:
[----:B-1----:R1:W2:Y:S02]  /*85e0*/  SYNCS.PHASECHK.TRANS64.TRYWAIT P0, [R0+URZ], R3 ;  /* 0x00000003000075a7 */ /* 0x0022a400080011ff */
[----:B--2---:R-:W-:Y:S05]  /*85f0*/  @!P0 NANOSLEEP.SYNCS 0x989680 ;  /* 0x009896800000895d */ /* 0x004fea0003900000 */
[----:B------:R-:W2:Y:S02]  /*8600*/  @!P0 SYNCS.PHASECHK.TRANS64 P0, [R0+URZ], R3 ;  /* 0x00000003000085a7 */ /* 0x000ea400080010ff */
[----:B--2---:R-:W-:Y:S05]  /*8610*/  @!P0 BRA `(.L_x_160) ;  /* 0xfffffffc00f08947 */ /* 0x004fea000383ffff */
[----:B------:R-:W-:Y:S05]  /*8620*/  BRA `(.L_x_161) ;  /* 0xffffffa400707947 */ /* 0x000fea000383ffff */
.L_x_43:
[----:B----4-:R-:W-:-:S07]  /*8630*/  MOV R0, UR5 ;  /* 0x0000000500007c02 */ /* 0x010fce0008000f00 */
.L_x_162:
[----:B-1----:R1:W2:Y:S02]  /*8640*/  SYNCS.PHASECHK.TRANS64.TRYWAIT P0, [R0+URZ], R3 ;  /* 0x00000003000075a7 */ /* 0x0022a400080011ff */
[----:B--2---:R-:W-:Y:S05]  /*8650*/  @!P0 NANOSLEEP.SYNCS 0x989680 ;  /* 0x009896800000895d */ /* 0x004fea0003900000 */
[----:B------:R-:W2:Y:S02]  /*8660*/  @!P0 SYNCS.PHASECHK.TRANS64 P0, [R0+URZ], R3 ;  /* 0x00000003000085a7 */ /* 0x000ea400080010ff */
[----:B--2---:R-:W-:Y:S05]  /*8670*/  @!P0 BRA `(.L_x_162) ;  /* 0xfffffffc00f08947 */ /* 0x004fea000383ffff */
[----:B------:R-:W-:Y:S05]  /*8680*/  BRA `(.L_x_163) ;  /* 0xffffffa4007c7947 */ /* 0x000fea000383ffff */
.L_x_44:
[----:B----4-:R-:W-:-:S07]  /*8690*/  MOV R0, UR5 ;  /* 0x0000000500007c02 */ /* 0x010fce0008000f00 */
.L_x_164:
[----:B-1----:R1:W2:Y:S02]  /*86a0*/  SYNCS.PHASECHK.TRANS64.TRYWAIT P0, [R0+URZ], R3 ;  /* 0x00000003000075a7 */ /* 0x0022a400080011ff */
[----:B--2---:R-:W-:Y:S05]  /*86b0*/  @!P0 NANOSLEEP.SYNCS 0x989680 ;  /* 0x009896800000895d */ /* 0x004fea0003900000 */
[----:B------:R-:W2:Y:S02]  /*86c0*/  @!P0 SYNCS.PHASECHK.TRANS64 P0, [R0+URZ], R3 ;  /* 0x00000003000085a7 */ /* 0x000ea400080010ff */
[----:B--2---:R-:W-:Y:S05]  /*86d0*/  @!P0 BRA `(.L_x_164) ;  /* 0xfffffffc00f08947 */ /* 0x004fea000383ffff */
[----:B------:R-:W-:Y:S05]  /*86e0*/  BRA `(.L_x_165) ;  /* 0xffffffa400887947 */ /* 0x000fea000383ffff */
.L_x_45:
[----:B----4-:R-:W-:-:S07]  /*86f0*/  MOV R0, UR5 ;  /* 0x0000000500007c02 */ /* 0x010fce0008000f00 */
.L_x_166:
[----:B-1----:R1:W2:Y:S02]  /*8700*/  SYNCS.PHASECHK.TRANS64.TRYWAIT P0, [R0+URZ], R3 ;  /* 0x00000003000075a7 */ /* 0x0022a400080011ff */
[----:B--2---:R-:W-:Y:S05]  /*8710*/  @!P0 NANOSLEEP.SYNCS 0x989680 ;  /* 0x009896800000895d */ /* 0x004fea0003900000 */
[----:B------:R-:W2:Y:S02]  /*8720*/  @!P0 SYNCS.PHASECHK.TRANS64 P0, [R0+URZ], R3 ;  /* 0x00000003000085a7 */ /* 0x000ea400080010ff */
[----:B--2---:R-:W-:Y:S05]  /*8730*/  @!P0 BRA `(.L_x_166) ;  /* 0xfffffffc00f08947 */ /* 0x004fea000383ffff */
[----:B------:R-:W-:Y:S05]  /*8740*/  BRA `(.L_x_167) ;  /* 0xffffffa400947947 */ /* 0x000fea000383ffff */
.L_x_46:
[----:B----4-:R-:W-:-:S07]  /*8750*/  MOV R0, UR5 ;  /* 0x0000000500007c02 */ /* 0x010fce0008000f00 */
.L_x_168:
[----:B-1----:R1:W2:Y:S02]  /*8760*/  SYNCS.PHASECHK.TRANS64.TRYWAIT P0, [R0+URZ], R3 ;  /* 0x00000003000075a7 */ /* 0x0022a400080011ff */
[----:B--2---:R-:W-:Y:S05]  /*8770*/  @!P0 NANOSLEEP.SYNCS 0x989680 ;  /* 0x009896800000895d */ /* 0x004fea0003900000 */
[----:B------:R-:W2:Y:S02]  /*8780*/  @!P0 SYNCS.PHASECHK.TRANS64 P0, [R0+URZ], R3 ;  /* 0x00000003000085a7 */ /* 0x000ea400080010ff */
[----:B--2---:R-:W-:Y:S05]  /*8790*/  @!P0 BRA `(.L_x_168) ;  /* 0xfffffffc00f08947 */ /* 0x004fea000383ffff */
[----:B------:R-:W-:Y:S05]  /*87a0*/  BRA `(.L_x_169) ;  /* 0xffffffa400a07947 */ /* 0x000fea000383ffff */
.L_x_47:
[----:B----4-:R-:W-:-:S07]  /*87b0*/  MOV R0, UR5 ;  /* 0x0000000500007c02 */ /* 0x010fce0008000f00 */
.L_x_170:
[----:B-1----:R1:W2:Y:S02]  /*87c0*/  SYNCS.PHASECHK.TRANS64.TRYWAIT P0, [R0+URZ], R3 ;  /* 0x00000003000075a7 */ /* 0x0022a400080011ff */
[----:B--2---:R-:W-:Y:S05]  /*87d0*/  @!P0 NANOSLEEP.SYNCS 0x989680 ;  /* 0x009896800000895d */ /* 0x004fea0003900000 */
[----:B------:R-:W2:Y:S02]  /*87e0*/  @!P0 SYNCS.PHASECHK.TRANS64 P0, [R0+URZ], R3 ;  /* 0x00000003000085a7 */ /* 0x000ea400080010ff */
[----:B--2---:R-:W-:Y:S05]  /*87f0*/  @!P0 BRA `(.L_x_170) ;  /* 0xfffffffc00f08947 */ /* 0x004fea000383ffff */
[----:B------:R-:W-:Y:S05]  /*8800*/  BRA `(.L_x_171) ;  /* 0xffffffa400ac7947 */ /* 0x000fea000383ffff */
.L_x_48:
[----:B----4-:R-:W-:-:S07]  /*8810*/  MOV R0, UR5 ;  /* 0x0000000500007c02 */ /* 0x010fce0008000f00 */
.L_x_172:
[----:B-1----:R1:W2:Y:S02]  /*8820*/  SYNCS.PHASECHK.TRANS64.TRYWAIT P0, [R0+URZ], R3 ;  /* 0x00000003000075a7 */ /* 0x0022a400080011ff */
[----:B--2---:R-:W-:Y:S05]  /*8830*/  @!P0 NANOSLEEP.SYNCS 0x989680 ;  /* 0x009896800000895d */ /* 0x004fea0003900000 */
[----:B------:R-:W2:Y:S02]  /*8840*/  @!P0 SYNCS.PHASECHK.TRANS64 P0, [R0+URZ], R3 ;  /* 0x00000003000085a7 */ /* 0x000ea400080010ff */
[----:B--2---:R-:W-:Y:S05]  /*8850*/  @!P0 BRA `(.L_x_172) ;  /* 0xfffffffc00f08947 */ /* 0x004fea000383ffff */
[----:B------:R-:W-:Y:S05]  /*8860*/  BRA `(.L_x_173) ;  /* 0xffffffa400b87947 */ /* 0x000fea000383ffff */
.L_x_49:
[----:B----4-:R-:W-:-:S07]  /*8870*/  MOV R0, UR5 ;  /* 0x0000000500007c02 */ /* 0x010fce0008000f00 */
.L_x_174:
[----:B-1----:R1:W2:Y:S02]  /*8880*/  SYNCS.PHASECHK.TRANS64.TRYWAIT P0, [R0+URZ], R3 ;  /* 0x00000003000075a7 */ /* 0x0022a400080011ff */
[----:B--2---:R-:W-:Y:S05]  /*8890*/  @!P0 NANOSLEEP.SYNCS 0x989680 ;  /* 0x009896800000895d */ /* 0x004fea0003900000 */
[----:B------:R-:W2:Y:S02]  /*88a0*/  @!P0 SYNCS.PHASECHK.TRANS64 P0, [R0+URZ], R3 ;  /* 0x00000003000085a7 */ /* 0x000ea400080010ff */
[----:B--2---:R-:W-:Y:S05]  /*88b0*/  @!P0 BRA `(.L_x_174) ;  /* 0xfffffffc00f08947 */ /* 0x004fea000383ffff */
[----:B------:R-:W-:Y:S05]  /*88c0*/  BRA `(.L_x_175) ;  /* 0xffffffa400c47947 */ /* 0x000fea000383ffff */
.L_x_50:
[----:B----4-:R-:W-:-:S07]  /*88d0*/  MOV R0, UR5 ;  /* 0x0000000500007c02 */ /* 0x010fce0008000f00 */
.L_x_176:
[----:B-1----:R1:W2:Y:S02]  /*88e0*/  SYNCS.PHASECHK.TRANS64.TRYWAIT P0, [R0+URZ], R3 ;  /* 0x00000003000075a7 */ /* 0x0022a400080011ff */
[----:B--2---:R-:W-:Y:S05]  /*88f0*/  @!P0 NANOSLEEP.SYNCS 0x989680 ;  /* 0x009896800000895d */ /* 0x004fea0003900000 */
[----:B------:R-:W2:Y:S02]  /*8900*/  @!P0 SYNCS.PHASECHK.TRANS64 P0, [R0+URZ], R3 ;  /* 0x00000003000085a7 */ /* 0x000ea400080010ff */
[----:B--2---:R-:W-:Y:S05]  /*8910*/  @!P0 BRA `(.L_x_176) ;  /* 0xfffffffc00f08947 */ /* 0x004fea000383ffff */
[----:B------:R-:W-:Y:S05]  /*8920*/  BRA `(.L_x_177) ;  /* 0xffffffa400d07947 */ /* 0x000fea000383ffff */
.L_x_51:
[----:B----4-:R-:W-:-:S07]  /*8930*/  MOV R0, UR5 ;  /* 0x0000000500007c02 */ /* 0x010fce0008000f00 */
.L_x_178:
[----:B-1----:R1:W2:Y:S02]  /*8940*/  SYNCS.PHASECHK.TRANS64.TRYWAIT P0, [R0+URZ], R3 ;  /* 0x00000003000075a7 */ /* 0x0022a400080011ff */
[----:B--2---:R-:W-:Y:S05]  /*8950*/  @!P0 NANOSLEEP.SYNCS 0x989680 ;  /* 0x009896800000895d */ /* 0x004fea0003900000 */
[----:B------:R-:W2:Y:S02]  /*8960*/  @!P0 SYNCS.PHASECHK.TRANS64 P0, [R0+URZ], R3 ;  /* 0x00000003000085a7 */ /* 0x000ea400080010ff */
[----:B--2---:R-:W-:Y:S05]  /*8970*/  @!P0 BRA `(.L_x_178) ;  /* 0xfffffffc00f08947 */ /* 0x004fea000383ffff */
[----:B------:R-:W-:Y:S05]  /*8980*/  BRA `(.L_x_179) ;  /* 0xffffffa400dc7947 */ /* 0x000fea000383ffff */
.L_x_52:
[----:B----4-:R-:W-:-:S07]  /*8990*/  MOV R0, UR5 ;  /* 0x0000000500007c02 */ /* 0x010fce0008000f00 */
.L_x_180:
[----:B-1----:R1:W2:Y:S02]  /*89a0*/  SYNCS.PHASECHK.TRANS64.TRYWAIT P0, [R0+URZ], R3 ;  /* 0x00000003000075a7 */ /* 0x0022a400080011ff */
[----:B--2---:R-:W-:Y:S05]  /*89b0*/  @!P0 NANOSLEEP.SYNCS 0x989680 ;  /* 0x009896800000895d */ /* 0x004fea0003900000 */
[----:B------:R-:W2:Y:S02]  /*89c0*/  @!P0 SYNCS.PHASECHK.TRANS64 P0, [R0+URZ], R3 ;  /* 0x00000003000085a7 */ /* 0x000ea400080010ff */
[----:B--2---:R-:W-:Y:S05]  /*89d0*/  @!P0 BRA `(.L_x_180) ;  /* 0xfffffffc00f08947 */ /* 0x004fea000383ffff */
[----:B------:R-:W-:Y:S05]  /*89e0*/  BRA `(.L_x_181) ;  /* 0xffffffa400e87947 */ /* 0x000fea000383ffff */
.L_x_53:
[----:B----4-:R-:W-:-:S07]  /*89f0*/  MOV R0, UR5 ;  /* 0x0000000500007c02 */ /* 0x010fce0008000f00 */
.L_x_182:
[----:B-1----:R1:W2:Y:S02]  /*8a00*/  SYNCS.PHASECHK.TRANS64.TRYWAIT P0, [R0+URZ], R3 ;  /* 0x00000003000075a7 */ /* 0x0022a400080011ff */
[----:B--2---:R-:W-:Y:S05]  /*8a10*/  @!P0 NANOSLEEP.SYNCS 0x989680 ;  /* 0x009896800000895d */ /* 0x004fea0003900000 */
[----:B------:R-:W2:Y:S02]  /*8a20*/  @!P0 SYNCS.PHASECHK.TRANS64 P0, [R0+URZ], R3 ;  /* 0x00000003000085a7 */ /* 0x000ea400080010ff */
[----:B--2---:R-:W-:Y:S05]  /*8a30*/  @!P0 BRA `(.L_x_182) ;  /* 0xfffffffc00f08947 */ /* 0x004fea000383ffff */
[----:B------:R-:W-:Y:S05]  /*8a40*/  BRA `(.L_x_183) ;  /* 0xffffffa400f47947 */ /* 0x000fea000383ffff */
.L_x_54:
[----:B----4-:R-:W-:-:S07]  /*8a50*/  MOV R0, UR5 ;  /* 0x0000000500007c02 */ /* 0x010fce0008000f00 */
.L_x_184:
[----:B-1----:R1:W2:Y:S02]  /*8a60*/  SYNCS.PHASECHK.TRANS64.TRYWAIT P0, [R0+URZ], R3 ;  /* 0x00000003000075a7 */ /* 0x0022a400080011ff */
[----:B--2---:R-:W-:Y:S05]  /*8a70*/  @!P0 NANOSLEEP.SYNCS 0x989680 ;  /* 0x009896800000895d */ /* 0x004fea0003900000 */
[----:B------:R-:W2:Y:S02]  /*8a80*/  @!P0 SYNCS.PHASECHK.TRANS64 P0, [R0+URZ], R3 ;  /* 0x00000003000085a7 */ /* 0x000ea400080010ff */
[----:B--2---:R-:W-:Y:S05]  /*8a90*/  @!P0 BRA `(.L_x_184) ;  /* 0xfffffffc00f08947 */ /* 0x004fea000383ffff */
[----:B------:R-:W-:Y:S05]  /*8aa0*/  BRA `(.L_x_185) ;  /* 0xffffffa800007947 */ /* 0x000fea000383ffff */
.L_x_55:
[----:B----4-:R-:W-:-:S07]  /*8ab0*/  MOV R0, UR5 ;  /* 0x0000000500007c02 */ /* 0x010fce0008000f00 */
.L_x_186:
[----:B-1----:R1:W2:Y:S02]  /*8ac0*/  SYNCS.PHASECHK.TRANS64.TRYWAIT P0, [R0+URZ], R3 ;  /* 0x00000003000075a7 */ /* 0x0022a400080011ff */
[----:B--2---:R-:W-:Y:S05]  /*8ad0*/  @!P0 NANOSLEEP.SYNCS 0x989680 ;  /* 0x009896800000895d */ /* 0x004fea0003900000 */
[----:B------:R-:W2:Y:S02]  /*8ae0*/  @!P0 SYNCS.PHASECHK.TRANS64 P0, [R0+URZ], R3 ;  /* 0x00000003000085a7 */ /* 0x000ea400080010ff */
[----:B--2---:R-:W-:Y:S05]  /*8af0*/  @!P0 BRA `(.L_x_186) ;  /* 0xfffffffc00f08947 */ /* 0x004fea000383ffff */
[----:B------:R-:W-:Y:S05]  /*8b00*/  BRA `(.L_x_187) ;  /* 0xffffffa8000c7947 */ /* 0x000fea000383ffff */
.L_x_56:
[----:B----4-:R-:W-:-:S07]  /*8b10*/  MOV R0, UR5 ;  /* 0x0000000500007c02 */ /* 0x010fce0008000f00 */
.L_x_188:
[----:B-1----:R1:W2:Y:S02]  /*8b20*/  SYNCS.PHASECHK.TRANS64.TRYWAIT P0, [R0+URZ], R3 ;  /* 0x00000003000075a7 */ /* 0x0022a400080011ff */
[----:B--2---:R-:W-:Y:S05]  /*8b30*/  @!P0 NANOSLEEP.SYNCS 0x989680 ;  /* 0x009896800000895d */ /* 0x004fea0003900000 */
[----:B------:R-:W2:Y:S02]  /*8b40*/  @!P0 SYNCS.PHASECHK.TRANS64 P0, [R0+URZ], R3 ;  /* 0x00000003000085a7 */ /* 0x000ea400080010ff */
[----:B--2---:R-:W-:Y:S05]  /*8b50*/  @!P0 BRA `(.L_x_188) ;  /* 0xfffffffc00f08947 */ /* 0x004fea000383ffff */
[----:B------:R-:W-:Y:S05]  /*8b60*/  BRA `(.L_x_189) ;  /* 0xffffffa800187947 */ /* 0x000fea000383ffff */
.L_x_57:
[----:B----4-:R-:W-:-:S07]  /*8b70*/  MOV R0, UR5 ;  /* 0x0000000500007c02 */ /* 0x010fce0008000f00 */
.L_x_190:
[----:B-1----:R1:W2:Y:S02]  /*8b80*/  SYNCS.PHASECHK.TRANS64.TRYWAIT P0, [R0+URZ], R3 ;  /* 0x00000003000075a7 */ /* 0x0022a400080011ff */
[----:B--2---:R-:W-:Y:S05]  /*8b90*/  @!P0 NANOSLEEP.SYNCS 0x989680 ;  /* 0x009896800000895d */ /* 0x004fea0003900000 */
[----:B------:R-:W2:Y:S02]  /*8ba0*/  @!P0 SYNCS.PHASECHK.TRANS64 P0, [R0+URZ], R3 ;  /* 0x00000003000085a7 */ /* 0x000ea400080010ff */
[----:B--2---:R-:W-:Y:S05]  /*8bb0*/  @!P0 BRA `(.L_x_190) ;  /* 0xfffffffc00f08947 */ /* 0x004fea000383ffff */
[----:B------:R-:W-:Y:S05]  /*8bc0*/  BRA `(.L_x_191) ;  /* 0xffffffa800247947 */ /* 0x000fea000383ffff */
.L_x_58:
[----:B----4-:R-:W-:-:S07]  /*8bd0*/  MOV R0, UR5 ;  /* 0x0000000500007c02 */ /* 0x010fce0008000f00 */
.L_x_192:
[----:B-1----:R1:W2:Y:S02]  /*8be0*/  SYNCS.PHASECHK.TRANS64.TRYWAIT P0, [R0+URZ], R3 ;  /* 0x00000003000075a7 */ /* 0x0022a400080011ff */
[----:B--2---:R-:W-:Y:S05]  /*8bf0*/  @!P0 NANOSLEEP.SYNCS 0x989680 ;  /* 0x009896800000895d */ /* 0x004fea0003900000 */
[----:B------:R-:W2:Y:S02]  /*8c00*/  @!P0 SYNCS.PHASECHK.TRANS64 P0, [R0+URZ], R3 ;  /* 0x00000003000085a7 */ /* 0x000ea400080010ff */
[----:B--2---:R-:W-:Y:S05]  /*8c10*/  @!P0 BRA `(.L_x_192) ;  /* 0xfffffffc00f08947 */ /* 0x004fea000383ffff */
[----:B------:R-:W-:Y:S05]  /*8c20*/  BRA `(.L_x_193) ;  /* 0xffffffa800307947 */ /* 0x000fea000383ffff */
.L_x_59:
[----:B----4-:R-:W-:-:S07]  /*8c30*/  MOV R0, UR5 ;  /* 0x0000000500007c02 */ /* 0x010fce0008000f00 */
.L_x_194:
[----:B-1----:R1:W2:Y:S02]  /*8c40*/  SYNCS.PHASECHK.TRANS64.TRYWAIT P0, [R0+URZ], R3 ;  /* 0x00000003000075a7 */ /* 0x0022a400080011ff */
[----:B--2---:R-:W-:Y:S05]  /*8c50*/  @!P0 NANOSLEEP.SYNCS 0x989680 ;  /* 0x009896800000895d */ /* 0x004fea0003900000 */
[----:B------:R-:W2:Y:S02]  /*8c60*/  @!P0 SYNCS.PHASECHK.TRANS64 P0, [R0+URZ], R3 ;  /* 0x00000003000085a7 */ /* 0x000ea400080010ff */
[----:B--2---:R-:W-:Y:S05]  /*8c70*/  @!P0 BRA `(.L_x_194) ;  /* 0xfffffffc00f08947 */ /* 0x004fea000383ffff */
[----:B------:R-:W-:Y:S05]  /*8c80*/  BRA `(.L_x_195) ;  /* 0xffffffa8003c7947 */ /* 0x000fea000383ffff */
.L_x_60:
[----:B----4-:R-:W-:-:S07]  /*8c90*/  MOV R0, UR5 ;  /* 0x0000000500007c02 */ /* 0x010fce0008000f00 */
.L_x_196:
[----:B-1----:R1:W2:Y:S02]  /*8ca0*/  SYNCS.PHASECHK.TRANS64.TRYWAIT P0, [R0+URZ], R3 ;  /* 0x00000003000075a7 */ /* 0x0022a400080011ff */
[----:B--2---:R-:W-:Y:S05]  /*8cb0*/  @!P0 NANOSLEEP.SYNCS 0x989680 ;  /* 0x009896800000895d */ /* 0x004fea0003900000 */
[----:B------:R-:W2:Y:S02]  /*8cc0*/  @!P0 SYNCS.PHASECHK.TRANS64 P0, [R0+URZ], R3 ;  /* 0x00000003000085a7 */ /* 0x000ea400080010ff */
[----:B--2---:R-:W-:Y:S05]  /*8cd0*/  @!P0 BRA `(.L_x_196) ;  /* 0xfffffffc00f08947 */ /* 0x004fea000383ffff */
[----:B------:R-:W-:Y:S05]  /*8ce0*/  BRA `(.L_x_197) ;  /* 0xffffffa800487947 */ /* 0x000fea000383ffff */
.L_x_61:
[----:B----4-:R-:W-:-:S07]  /*8cf0*/  MOV R0, UR5 ;  /* 0x0000000500007c02 */ /* 0x010fce0008000f00 */
.L_x_198:
[----:B-1----:R1:W2:Y:S02]  /*8d00*/  SYNCS.PHASECHK.TRANS64.TRYWAIT P0, [R0+URZ], R3 ;  /* 0x00000003000075a7 */ /* 0x0022a400080011ff */
[----:B--2---:R-:W-:Y:S05]  /*8d10*/  @!P0 NANOSLEEP.SYNCS 0x989680 ;  /* 0x009896800000895d */ /* 0x004fea0003900000 */
[----:B------:R-:W2:Y:S02]  /*8d20*/  @!P0 SYNCS.PHASECHK.TRANS64 P0, [R0+URZ], R3 ;  /* 0x00000003000085a7 */ /* 0x000ea400080010ff */
[----:B--2---:R-:W-:Y:S05]  /*8d30*/  @!P0 BRA `(.L_x_198) ;  /* 0xfffffffc00f08947 */ /* 0x004fea000383ffff */
[----:B------:R-:W-:Y:S05]  /*8d40*/  BRA `(.L_x_199) ;  /* 0xffffffa800547947 */ /* 0x000fea000383ffff */
.L_x_62:
[----:B----4-:R-:W-:-:S07]  /*8d50*/  MOV R0, UR5 ;  /* 0x0000000500007c02 */ /* 0x010fce0008000f00 */
.L_x_200:
[----:B-1----:R1:W2:Y:S02]  /*8d60*/  SYNCS.PHASECHK.TRANS64.TRYWAIT P0, [R0+URZ], R3 ;  /* 0x00000003000075a7 */ /* 0x0022a400080011ff */
[----:B--2---:R-:W-:Y:S05]  /*8d70*/  @!P0 NANOSLEEP.SYNCS 0x989680 ;  /* 0x009896800000895d */ /* 0x004fea0003900000 */
[----:B------:R-:W2:Y:S02]  /*8d80*/  @!P0 SYNCS.PHASECHK.TRANS64 P0, [R0+URZ], R3 ;  /* 0x00000003000085a7 */ /* 0x000ea400080010ff */
[----:B--2---:R-:W-:Y:S05]  /*8d90*/  @!P0 BRA `(.L_x_200) ;  /* 0xfffffffc00f08947 */ /* 0x004fea000383ffff */
[----:B------:R-:W-:Y:S05]  /*8da0*/  BRA `(.L_x_201) ;  /* 0xffffffa800607947 */ /* 0x000fea000383ffff */
.L_x_63:
[----:B----4-:R-:W-:-:S07]  /*8db0*/  MOV R0, UR5 ;  /* 0x0000000500007c02 */ /* 0x010fce0008000f00 */
.L_x_202:
[----:B-1----:R1:W2:Y:S02]  /*8dc0*/  SYNCS.PHASECHK.TRANS64.TRYWAIT P0, [R0+URZ], R3 ;  /* 0x00000003000075a7 */ /* 0x0022a400080011ff */
[----:B--2---:R-:W-:Y:S05]  /*8dd0*/  @!P0 NANOSLEEP.SYNCS 0x989680 ;  /* 0x009896800000895d */ /* 0x004fea0003900000 */
[----:B------:R-:W2:Y:S02]  /*8de0*/  @!P0 SYNCS.PHASECHK.TRANS64 P0, [R0+URZ], R3 ;  /* 0x00000003000085a7 */ /* 0x000ea400080010ff */
[----:B--2---:R-:W-:Y:S05]  /*8df0*/  @!P0 BRA `(.L_x_202) ;  /* 0xfffffffc00f08947 */ /* 0x004fea000383ffff */
[----:B------:R-:W-:Y:S05]  /*8e00*/  BRA `(.L_x_203) ;  /* 0xffffffa8006c7947 */ /* 0x000fea000383ffff */
.L_x_64:
[----:B----4-:R-:W-:-:S07]  /*8e10*/  MOV R0, UR5 ;  /* 0x0000000500007c02 */ /* 0x010fce0008000f00 */
.L_x_204:
[----:B-1----:R1:W2:Y:S02]  /*8e20*/  SYNCS.PHASECHK.TRANS64.TRYWAIT P0, [R0+URZ], R3 ;  /* 0x00000003000075a7 */ /* 0x0022a400080011ff */
[----:B--2---:R-:W-:Y:S05]  /*8e30*/  @!P0 NANOSLEEP.SYNCS 0x989680 ;  /* 0x009896800000895d */ /* 0x004fea0003900000 */
[----:B------:R-:W2:Y:S02]  /*8e40*/  @!P0 SYNCS.PHASECHK.TRANS64 P0, [R0+URZ], R3 ;  /* 0x00000003000085a7 */ /* 0x000ea400080010ff */
[----:B--2---:R-:W-:Y:S05]  /*8e50*/  @!P0 BRA `(.L_x_204) ;  /* 0xfffffffc00f08947 */ /* 0x004fea000383ffff */
[----:B------:R-:W-:Y:S05]  /*8e60*/  BRA `(.L_x_205) ;  /* 0xffffffa800787947 */ /* 0x000fea000383ffff */
.L_x_65:
[----:B----4-:R-:W-:-:S07]  /*8e70*/  MOV R0, UR5 ;  /* 0x0000000500007c02 */ /* 0x010fce0008000f00 */
.L_x_206:
[----:B-1----:R1:W2:Y:S02]  /*8e80*/  SYNCS.PHASECHK.TRANS64.TRYWAIT P0, [R0+URZ], R3 ;  /* 0x00000003000075a7 */ /* 0x0022a400080011ff */
[----:B--2---:R-:W-:Y:S05]  /*8e90*/  @!P0 NANOSLEEP.SYNCS 0x989680 ;  /* 0x009896800000895d */ /* 0x004fea0003900000 */
[----:B------:R-:W2:Y:S02]  /*8ea0*/  @!P0 SYNCS.PHASECHK.TRANS64 P0, [R0+URZ], R3 ;  /* 0x00000003000085a7 */ /* 0x000ea400080010ff */
[----:B--2---:R-:W-:Y:S05]  /*8eb0*/  @!P0 BRA `(.L_x_206) ;  /* 0xfffffffc00f08947 */ /* 0x004fea000383ffff */
[----:B------:R-:W-:Y:S05]  /*8ec0*/  BRA `(.L_x_207) ;  /* 0xffffffa800847947 */ /* 0x000fea000383ffff */
.L_x_66:
[----:B----4-:R-:W-:-:S07]  /*8ed0*/  MOV R0, UR5 ;  /* 0x0000000500007c02 */ /* 0x010fce0008000f00 */
.L_x_208:
[----:B-1----:R1:W2:Y:S02]  /*8ee0*/  SYNCS.PHASECHK.TRANS64.TRYWAIT P0, [R0+URZ], R3 ;  /* 0x00000003000075a7 */ /* 0x0022a400080011ff */
[----:B--2---:R-:W-:Y:S05]  /*8ef0*/  @!P0 NANOSLEEP.SYNCS 0x989680 ;  /* 0x009896800000895d */ /* 0x004fea0003900000 */
[----:B------:R-:W2:Y:S02]  /*8f00*/  @!P0 SYNCS.PHASECHK.TRANS64 P0, [R0+URZ], R3 ;  /* 0x00000003000085a7 */ /* 0x000ea400080010ff */
[----:B--2---:R-:W-:Y:S05]  /*8f10*/  @!P0 BRA `(.L_x_208) ;  /* 0xfffffffc00f08947 */ /* 0x004fea000383ffff */
[----:B------:R-:W-:Y:S05]  /*8f20*/  BRA `(.L_x_209) ;  /* 0xffffffa800907947 */ /* 0x000fea000383ffff */
.L_x_67:
[----:B----4-:R-:W-:-:S07]  /*8f30*/  MOV R0, UR5 ;  /* 0x0000000500007c02 */ /* 0x010fce0008000f00 */
.L_x_210:
[----:B-1----:R1:W2:Y:S02]  /*8f40*/  SYNCS.PHASECHK.TRANS64.TRYWAIT P0, [R0+URZ], R3 ;  /* 0x00000003000075a7 */ /* 0x0022a400080011ff */
[----:B--2---:R-:W-:Y:S05]  /*8f50*/  @!P0 NANOSLEEP.SYNCS 0x989680 ;  /* 0x009896800000895d */ /* 0x004fea0003900000 */
[----:B------:R-:W2:Y:S02]  /*8f60*/  @!P0 SYNCS.PHASECHK.TRANS64 P0, [R0+URZ], R3 ;  /* 0x00000003000085a7 */ /* 0x000ea400080010ff */
[----:B--2---:R-:W-:Y:S05]  /*8f70*/  @!P0 BRA `(.L_x_210) ;  /* 0xfffffffc00f08947 */ /* 0x004fea000383ffff */
[----:B------:R-:W-:Y:S05]  /*8f80*/  BRA `(.L_x_211) ;  /* 0xffffffa8009c7947 */ /* 0x000fea000383ffff */
.L_x_68:
[----:B----4-:R-:W-:-:S07]  /*8f90*/  MOV R0, UR5 ;  /* 0x0000000500007c02 */ /* 0x010fce0008000f00 */
.L_x_212:
[----:B-1----:R1:W2:Y:S02]  /*8fa0*/  SYNCS.PHASECHK.TRANS64.TRYWAIT P0, [R0+URZ], R3 ;  /* 0x00000003000075a7 */ /* 0x0022a400080011ff */
[----:B--2---:R-:W-:Y:S05]  /*8fb0*/  @!P0 NANOSLEEP.SYNCS 0x989680 ;  /* 0x009896800000895d */ /* 0x004fea0003900000 */
[----:B------:R-:W2:Y:S02]  /*8fc0*/  @!P0 SYNCS.PHASECHK.TRANS64 P0, [R0+URZ], R3 ;  /* 0x00000003000085a7 */ /* 0x000ea400080010ff */
[----:B--2---:R-:W-:Y:S05]  /*8fd0*/  @!P0 BRA `(.L_x_212) ;  /* 0xfffffffc00f08947 */ /* 0x004fea000383ffff */
[----:B------:R-:W-:Y:S05]  /*8fe0*/  BRA `(.L_x_213) ;  /* 0xffffffa800a87947 */ /* 0x000fea000383ffff */
.L_x_69:
[----:B----4-:R-:W-:-:S07]  /*8ff0*/  MOV R0, UR5 ;  /* 0x0000000500007c02 */ /* 0x010fce0008000f00 */
.L_x_214:
[----:B-1----:R1:W2:Y:S02]  /*9000*/  SYNCS.PHASECHK.TRANS64.TRYWAIT P0, [R0+URZ], R3 ;  /* 0x00000003000075a7 */ /* 0x0022a400080011ff */
[----:B--2---:R-:W-:Y:S05]  /*9010*/  @!P0 NANOSLEEP.SYNCS 0x989680 ;  /* 0x009896800000895d */ /* 0x004fea0003900000 */
[----:B------:R-:W2:Y:S02]  /*9020*/  @!P0 SYNCS.PHASECHK.TRANS64 P0, [R0+URZ], R3 ;  /* 0x00000003000085a7 */ /* 0x000ea400080010ff */
[----:B--2---:R-:W-:Y:S05]  /*9030*/  @!P0 BRA `(.L_x_214) ;  /* 0xfffffffc00f08947 */ /* 0x004fea000383ffff */
[----:B------:R-:W-:Y:S05]  /*9040*/  BRA `(.L_x_215) ;  /* 0xffffffa800b47947 */ /* 0x000fea000383ffff */
.L_x_70:
[----:B----4-:R-:W-:-:S07]  /*9050*/  MOV R0, UR5 ;  /* 0x0000000500007c02 */ /* 0x010fce0008000f00 */
.L_x_216:
[----:B-1----:R1:W2:Y:S02]  /*9060*/  SYNCS.PHASECHK.TRANS64.TRYWAIT P0, [R0+URZ], R3 ;  /* 0x00000003000075a7 */ /* 0x0022a400080011ff */
[----:B--2---:R-:W-:Y:S05]  /*9070*/  @!P0 NANOSLEEP.SYNCS 0x989680 ;  /* 0x009896800000895d */ /* 0x004fea0003900000 */
[----:B------:R-:W2:Y:S02]  /*9080*/  @!P0 SYNCS.PHASECHK.TRANS64 P0, [R0+URZ], R3 ;  /* 0x00000003000085a7 */ /* 0x000ea400080010ff */
[----:B--2---:R-:W-:Y:S05]  /*9090*/  @!P0 BRA `(.L_x_216) ;  /* 0xfffffffc00f08947 */ /* 0x004fea000383ffff */
[----:B------:R-:W-:Y:S05]  /*90a0*/  BRA `(.L_x_217) ;  /* 0xffffffa800c07947 */ /* 0x000fea000383ffff */
.L_x_71:
[----:B----4-:R-:W-:-:S07]  /*90b0*/  MOV R0, UR5 ;  /* 0x0000000500007c02 */ /* 0x010fce0008000f00 */
.L_x_218:
[----:B-1----:R1:W2:Y:S02]  /*90c0*/  SYNCS.PHASECHK.TRANS64.TRYWAIT P0, [R0+URZ], R3 ;  /* 0x00000003000075a7 */ /* 0x0022a400080011ff */
[----:B--2---:R-:W-:Y:S05]  /*90d0*/  @!P0 NANOSLEEP.SYNCS 0x989680 ;  /* 0x009896800000895d */ /* 0x004fea0003900000 */
[----:B------:R-:W2:Y:S02]  /*90e0*/  @!P0 SYNCS.PHASECHK.TRANS64 P0, [R0+URZ], R3 ;  /* 0x00000003000085a7 */ /* 0x000ea400080010ff */
[----:B--2---:R-:W-:Y:S05]  /*90f0*/  @!P0 BRA `(.L_x_218) ;  /* 0xfffffffc00f08947 */ /* 0x004fea000383ffff */
[----:B------:R-:W-:Y:S05]  /*9100*/  BRA `(.L_x_219) ;  /* 0xffffffa800cc7947 */ /* 0x000fea000383ffff */
.L_x_72:
[----:B----4-:R-:W-:-:S07]  /*9110*/  MOV R0, UR5 ;  /* 0x0000000500007c02 */ /* 0x010fce0008000f00 */
.L_x_220:
[----:B-1----:R1:W2:Y:S02]  /*9120*/  SYNCS.PHASECHK.TRANS64.TRYWAIT P0, [R0+URZ], R3 ;  /* 0x00000003000075a7 */ /* 0x0022a400080011ff */
[----:B--2---:R-:W-:Y:S05]  /*9130*/  @!P0 NANOSLEEP.SYNCS 0x989680 ;  /* 0x009896800000895d */ /* 0x004fea0003900000 */
[----:B------:R-:W2:Y:S02]  /*9140*/  @!P0 SYNCS.PHASECHK.TRANS64 P0, [R0+URZ], R3 ;  /* 0x00000003000085a7 */ /* 0x000ea400080010ff */
[----:B--2---:R-:W-:Y:S05]  /*9150*/  @!P0 BRA `(.L_x_220) ;  /* 0xfffffffc00f08947 */ /* 0x004fea000383ffff */
[----:B------:R-:W-:Y:S05]  /*9160*/  BRA `(.L_x_221) ;  /* 0xffffffa800d87947 */ /* 0x000fea000383ffff */
.L_x_73:
[----:B----4-:R-:W-:-:S07]  /*9170*/  MOV R0, UR5 ;  /* 0x0000000500007c02 */ /* 0x010fce0008000f00 */
.L_x_222:
[----:B-1----:R1:W2:Y:S02]  /*9180*/  SYNCS.PHASECHK.TRANS64.TRYWAIT P0, [R0+URZ], R3 ;  /* 0x00000003000075a7 */ /* 0x0022a400080011ff */
[----:B--2---:R-:W-:Y:S05]  /*9190*/  @!P0 NANOSLEEP.SYNCS 0x989680 ;  /* 0x009896800000895d */ /* 0x004fea0003900000 */
[----:B------:R-:W2:Y:S02]  /*91a0*/  @!P0 SYNCS.PHASECHK.TRANS64 P0, [R0+URZ], R3 ;  /* 0x00000003000085a7 */ /* 0x000ea400080010ff */
[----:B--2---:R-:W-:Y:S05]  /*91b0*/  @!P0 BRA `(.L_x_222) ;  /* 0xfffffffc00f08947 */ /* 0x004fea000383ffff */
[----:B------:R-:W-:Y:S05]  /*91c0*/  BRA `(.L_x_223) ;  /* 0xffffffa800e47947 */ /* 0x000fea000383ffff */
.L_x_74:
[----:B----4-:R-:W-:-:S07]  /*91d0*/  MOV R0, UR5 ;  /* 0x0000000500007c02 */ /* 0x010fce0008000f00 */
.L_x_224:
[----:B-1----:R1:W2:Y:S02]  /*91e0*/  SYNCS.PHASECHK.TRANS64.TRYWAIT P0, [R0+URZ], R3 ;  /* 0x00000003000075a7 */ /* 0x0022a400080011ff */
[----:B--2---:R-:W-:Y:S05]  /*91f0*/  @!P0 NANOSLEEP.SYNCS 0x989680 ;  /* 0x009896800000895d */ /* 0x004fea0003900000 */
[----:B------:R-:W2:Y:S02]  /*9200*/  @!P0 SYNCS.PHASECHK.TRANS64 P0, [R0+URZ], R3 ;  /* 0x00000003000085a7 */ /* 0x000ea400080010ff */
[----:B--2---:R-:W-:Y:S05]  /*9210*/  @!P0 BRA `(.L_x_224) ;  /* 0xfffffffc00f08947 */ /* 0x004fea000383ffff */
[----:B------:R-:W-:Y:S05]  /*9220*/  BRA `(.L_x_225) ;  /* 0xffffffa800f07947 */ /* 0x000fea000383ffff */
.L_x_75:
[----:B----4-:R-:W-:-:S07]  /*9230*/  MOV R0, UR5 ;  /* 0x0000000500007c02 */ /* 0x010fce0008000f00 */
.L_x_226:
[----:B-1----:R1:W2:Y:S02]  /*9240*/  SYNCS.PHASECHK.TRANS64.TRYWAIT P0, [R0+URZ], R3 ;  /* 0x00000003000075a7 */ /* 0x0022a400080011ff */
[----:B--2---:R-:W-:Y:S05]  /*9250*/  @!P0 NANOSLEEP.SYNCS 0x989680 ;  /* 0x009896800000895d */ /* 0x004fea0003900000 */
[----:B------:R-:W2:Y:S02]  /*9260*/  @!P0 SYNCS.PHASECHK.TRANS64 P0, [R0+URZ], R3 ;  /* 0x00000003000085a7 */ /* 0x000ea400080010ff */
[----:B--2---:R-:W-:Y:S05]  /*9270*/  @!P0 BRA `(.L_x_226) ;  /* 0xfffffffc00f08947 */ /* 0x004fea000383ffff */
[----:B------:R-:W-:Y:S05]  /*9280*/  BRA `(.L_x_227) ;  /* 0xffffffa800fc7947 */ /* 0x000fea000383ffff */
.L_x_76:
[----:B----4-:R-:W-:-:S07]  /*9290*/  MOV R0, UR5 ;  /* 0x0000000500007c02 */ /* 0x010fce0008000f00 */
.L_x_228:
[----:B-1----:R1:W2:Y:S02]  /*92a0*/  SYNCS.PHASECHK.TRANS64.TRYWAIT P0, [R0+URZ], R3 ;  /* 0x00000003000075a7 */ /* 0x0022a400080011ff */
[----:B--2---:R-:W-:Y:S05]  /*92b0*/  @!P0 NANOSLEEP.SYNCS 0x989680 ;  /* 0x009896800000895d */ /* 0x004fea0003900000 */
[----:B------:R-:W2:Y:S02]  /*92c0*/  @!P0 SYNCS.PHASECHK.TRANS64 P0, [R0+URZ], R3 ;  /* 0x00000003000085a7 */ /* 0x000ea400080010ff */
[----:B--2---:R-:W-:Y:S05]  /*92d0*/  @!P0 BRA `(.L_x_228) ;  /* 0xfffffffc00f08947 */ /* 0x004fea000383ffff */
[----:B------:R-:W-:Y:S05]  /*92e0*/  BRA `(.L_x_229) ;  /* 0xffffffac00087947 */ /* 0x000fea000383ffff */
.L_x_77:
[----:B----4-:R-:W-:-:S07]  /*92f0*/  MOV R0, UR5 ;  /* 0x0000000500007c02 */ /* 0x010fce0008000f00 */
.L_x_230:
[----:B-1----:R1:W2:Y:S02]  /*9300*/  SYNCS.PHASECHK.TRANS64.TRYWAIT P0, [R0+URZ], R3 ;  /* 0x00000003000075a7 */ /* 0x0022a400080011ff */
[----:B--2---:R-:W-:Y:S05]  /*9310*/  @!P0 NANOSLEEP.SYNCS 0x989680 ;  /* 0x009896800000895d */ /* 0x004fea0003900000 */
[----:B------:R-:W2:Y:S02]  /*9320*/  @!P0 SYNCS.PHASECHK.TRANS64 P0, [R0+URZ], R3 ;  /* 0x00000003000085a7 */ /* 0x000ea400080010ff */
[----:B--2---:R-:W-:Y:S05]  /*9330*/  @!P0 BRA `(.L_x_230) ;  /* 0xfffffffc00f08947 */ /* 0x004fea000383ffff */
[----:B------:R-:W-:Y:S05]  /*9340*/  BRA `(.L_x_231) ;  /* 0xffffffac00147947 */ /* 0x000fea000383ffff */
.L_x_78:
[----:B----4-:R-:W-:-:S07]  /*9350*/  MOV R0, UR5 ;  /* 0x0000000500007c02 */ /* 0x010fce0008000f00 */
.L_x_232:
[----:B-1----:R1:W2:Y:S02]  /*9360*/  SYNCS.PHASECHK.TRANS64.TRYWAIT P0, [R0+URZ], R3 ;  /* 0x00000003000075a7 */ /* 0x0022a400080011ff */
[----:B--2---:R-:W-:Y:S05]  /*9370*/  @!P0 NANOSLEEP.SYNCS 0x989680 ;  /* 0x009896800000895d */ /* 0x004fea0003900000 */
[----:B------:R-:W2:Y:S02]  /*9380*/  @!P0 SYNCS.PHASECHK.TRANS64 P0, [R0+URZ], R3 ;  /* 0x00000003000085a7 */ /* 0x000ea400080010ff */
[----:B--2---:R-:W-:Y:S05]  /*9390*/  @!P0 BRA `(.L_x_232) ;  /* 0xfffffffc00f08947 */ /* 0x004fea000383ffff */
[----:B------:R-:W-:Y:S05]  /*93a0*/  BRA `(.L_x_233) ;  /* 0xffffffac00207947 */ /* 0x000fea000383ffff */
.L_x_79:
[----:B----4-:R-:W-:-:S07]  /*93b0*/  MOV R0, UR5 ;  /* 0x0000000500007c02 */ /* 0x010fce0008000f00 */
.L_x_234:
[----:B-1----:R1:W2:Y:S02]  /*93c0*/  SYNCS.PHASECHK.TRANS64.TRYWAIT P0, [R0+URZ], R3 ;  /* 0x00000003000075a7 */ /* 0x0022a400080011ff */
[----:B--2---:R-:W-:Y:S05]  /*93d0*/  @!P0 NANOSLEEP.SYNCS 0x989680 ;  /* 0x009896800000895d */ /* 0x004fea0003900000 */
[----:B------:R-:W2:Y:S02]  /*93e0*/  @!P0 SYNCS.PHASECHK.TRANS64 P0, [R0+URZ], R3 ;  /* 0x00000003000085a7 */ /* 0x000ea400080010ff */
[----:B--2---:R-:W-:Y:S05]  /*93f0*/  @!P0 BRA `(.L_x_234) ;  /* 0xfffffffc00f08947 */ /* 0x004fea000383ffff */
[----:B------:R-:W-:Y:S05]  /*9400*/  BRA `(.L_x_235) ;  /* 0xffffffac002c7947 */ /* 0x000fea000383ffff */
.L_x_80:
[----:B----4-:R-:W-:-:S07]  /*9410*/  MOV R0, UR5 ;  /* 0x0000000500007c02 */ /* 0x010fce0008000f00 */
.L_x_236:
[----:B-1----:R1:W2:Y:S02]  /*9420*/  SYNCS.PHASECHK.TRANS64.TRYWAIT P0, [R0+URZ], R3 ;  /* 0x00000003000075a7 */ /* 0x0022a400080011ff */
[----:B--2---:R-:W-:Y:S05]  /*9430*/  @!P0 NANOSLEEP.SYNCS 0x989680 ;  /* 0x009896800000895d */ /* 0x004fea0003900000 */
[----:B------:R-:W2:Y:S02]  /*9440*/  @!P0 SYNCS.PHASECHK.TRANS64 P0, [R0+URZ], R3 ;  /* 0x00000003000085a7 */ /* 0x000ea400080010ff */
[----:B--2---:R-:W-:Y:S05]  /*9450*/  @!P0 BRA `(.L_x_236) ;  /* 0xfffffffc00f08947 */ /* 0x004fea000383ffff */
[----:B------:R-:W-:Y:S05]  /*9460*/  BRA `(.L_x_237) ;  /* 0xffffffac00387947 */ /* 0x000fea000383ffff */
.L_x_81:
[----:B----4-:R-:W-:-:S07]  /*9470*/  MOV R0, UR5 ;  /* 0x0000000500007c02 */ /* 0x010fce0008000f00 */
.L_x_238:
[----:B-1----:R1:W2:Y:S02]  /*9480*/  SYNCS.PHASECHK.TRANS64.TRYWAIT P0, [R0+URZ], R3 ;  /* 0x00000003000075a7 */ /* 0x0022a400080011ff */
[----:B--2---:R-:W-:Y:S05]  /*9490*/  @!P0 NANOSLEEP.SYNCS 0x989680 ;  /* 0x009896800000895d */ /* 0x004fea0003900000 */
[----:B------:R-:W2:Y:S02]  /*94a0*/  @!P0 SYNCS.PHASECHK.TRANS64 P0, [R0+URZ], R3 ;  /* 0x00000003000085a7 */ /* 0x000ea400080010ff */
[----:B--2---:R-:W-:Y:S05]  /*94b0*/  @!P0 BRA `(.L_x_238) ;  /* 0xfffffffc00f08947 */ /* 0x004fea000383ffff */
[----:B------:R-:W-:Y:S05]  /*94c0*/  BRA `(.L_x_239) ;  /* 0xffffffac00447947 */ /* 0x000fea000383ffff */
.L_x_82:
[----:B----4-:R-:W-:-:S07]  /*94d0*/  MOV R0, UR5 ;  /* 0x0000000500007c02 */ /* 0x010fce0008000f00 */
.L_x_240:
[----:B-1----:R1:W2:Y:S02]  /*94e0*/  SYNCS.PHASECHK.TRANS64.TRYWAIT P0, [R0+URZ], R3 ;  /* 0x00000003000075a7 */ /* 0x0022a400080011ff */
[----:B--2---:R-:W-:Y:S05]  /*94f0*/  @!P0 NANOSLEEP.SYNCS 0x989680 ;  /* 0x009896800000895d */ /* 0x004fea0003900000 */
[----:B------:R-:W2:Y:S02]  /*9500*/  @!P0 SYNCS.PHASECHK.TRANS64 P0, [R0+URZ], R3 ;  /* 0x00000003000085a7 */ /* 0x000ea400080010ff */
[----:B--2---:R-:W-:Y:S05]  /*9510*/  @!P0 BRA `(.L_x_240) ;  /* 0xfffffffc00f08947 */ /* 0x004fea000383ffff */
[----:B------:R-:W-:Y:S05]  /*9520*/  BRA `(.L_x_241) ;  /* 0xffffffac00507947 */ /* 0x000fea000383ffff */
.L_x_83:
[----:B----4-:R-:W-:-:S07]  /*9530*/  MOV R0, UR5 ;  /* 0x0000000500007c02 */ /* 0x010fce0008000f00 */
.L_x_242:
[----:B-1----:R1:W2:Y:S02]  /*9540*/  SYNCS.PHASECHK.TRANS64.TRYWAIT P0, [R0+URZ], R3 ;  /* 0x00000003000075a7 */ /* 0x0022a400080011ff */
[----:B--2---:R-:W-:Y:S05]  /*9550*/  @!P0 NANOSLEEP.SYNCS 0x989680 ;  /* 0x009896800000895d */ /* 0x004fea0003900000 */
[----:B------:R-:W2:Y:S02]  /*9560*/  @!P0 SYNCS.PHASECHK.TRANS64 P0, [R0+URZ], R3 ;  /* 0x00000003000085a7 */ /* 0x000ea400080010ff */
[----:B--2---:R-:W-:Y:S05]  /*9570*/  @!P0 BRA `(.L_x_242) ;  /* 0xfffffffc00f08947 */ /* 0x004fea000383ffff */
[----:B------:R-:W-:Y:S05]  /*9580*/  BRA `(.L_x_243) ;  /* 0xffffffac005c7947 */ /* 0x000fea000383ffff */
.L_x_84:
[----:B----4-:R-:W-:-:S07]  /*9590*/  MOV R0, UR5 ;  /* 0x0000000500007c02 */ /* 0x010fce0008000f00 */
.L_x_244:
[----:B-1----:R1:W2:Y:S02]  /*95a0*/  SYNCS.PHASECHK.TRANS64.TRYWAIT P0, [R0+URZ], R3 ;  /* 0x00000003000075a7 */ /* 0x0022a400080011ff */
[----:B--2---:R-:W-:Y:S05]  /*95b0*/  @!P0 NANOSLEEP.SYNCS 0x989680 ;  /* 0x009896800000895d */ /* 0x004fea0003900000 */
[----:B------:R-:W2:Y:S02]  /*95c0*/  @!P0 SYNCS.PHASECHK.TRANS64 P0, [R0+URZ], R3 ;  /* 0x00000003000085a7 */ /* 0x000ea400080010ff */
[----:B--2---:R-:W-:Y:S05]  /*95d0*/  @!P0 BRA `(.L_x_244) ;  /* 0xfffffffc00f08947 */ /* 0x004fea000383ffff */
[----:B------:R-:W-:Y:S05]  /*95e0*/  BRA `(.L_x_245) ;  /* 0xffffffac00687947 */ /* 0x000fea000383ffff */
.L_x_85:
[----:B----4-:R-:W-:-:S07]  /*95f0*/  MOV R0, UR5 ;  /* 0x0000000500007c02 */ /* 0x010fce0008000f00 */
.L_x_246:
[----:B-1----:R1:W2:Y:S02]  /*9600*/  SYNCS.PHASECHK.TRANS64.TRYWAIT P0, [R0+URZ], R3 ;  /* 0x00000003000075a7 */ /* 0x0022a400080011ff */
[----:B--2---:R-:W-:Y:S05]  /*9610*/  @!P0 NANOSLEEP.SYNCS 0x989680 ;  /* 0x009896800000895d */ /* 0x004fea0003900000 */
[----:B------:R-:W2:Y:S02]  /*9620*/  @!P0 SYNCS.PHASECHK.TRANS64 P0, [R0+URZ], R3 ;  /* 0x00000003000085a7 */ /* 0x000ea400080010ff */
[----:B--2---:R-:W-:Y:S05]  /*9630*/  @!P0 BRA `(.L_x_246) ;  /* 0xfffffffc00f08947 */ /* 0x004fea000383ffff */
[----:B------:R-:W-:Y:S05]  /*9640*/  BRA `(.L_x_247) ;  /* 0xffffffac00747947 */ /* 0x000fea000383ffff */
.L_x_86:
[----:B----4-:R-:W-:-:S07]  /*9650*/  MOV R0, UR5 ;  /* 0x0000000500007c02 */ /* 0x010fce0008000f00 */
.L_x_248:
[----:B-1----:R1:W2:Y:S02]  /*9660*/  SYNCS.PHASECHK.TRANS64.TRYWAIT P0, [R0+URZ], R3 ;  /* 0x00000003000075a7 */ /* 0x0022a400080011ff */
[----:B--2---:R-:W-:Y:S05]  /*9670*/  @!P0 NANOSLEEP.SYNCS 0x989680 ;  /* 0x009896800000895d */ /* 0x004fea0003900000 */
[----:B------:R-:W2:Y:S02]  /*9680*/  @!P0 SYNCS.PHASECHK.TRANS64 P0, [R0+URZ], R3 ;  /* 0x00000003000085a7 */ /* 0x000ea400080010ff */
[----:B--2---:R-:W-:Y:S05]  /*9690*/  @!P0 BRA `(.L_x_248) ;  /* 0xfffffffc00f08947 */ /* 0x004fea000383ffff */
[----:B------:R-:W-:Y:S05]  /*96a0*/  BRA `(.L_x_249) ;  /* 0xffffffac00807947 */ /* 0x000fea000383ffff */
.L_x_87:
[----:B----4-:R-:W-:-:S07]  /*96b0*/  MOV R0, UR5 ;  /* 0x0000000500007c02 */ /* 0x010fce0008000f00 */
.L_x_250:
[----:B-1----:R1:W2:Y:S02]  /*96c0*/  SYNCS.PHASECHK.TRANS64.TRYWAIT P0, [R0+URZ], R3 ;  /* 0x00000003000075a7 */ /* 0x0022a400080011ff */
[----:B--2---:R-:W-:Y:S05]  /*96d0*/  @!P0 NANOSLEEP.SYNCS 0x989680 ;  /* 0x009896800000895d */ /* 0x004fea0003900000 */
[----:B------:R-:W2:Y:S02]  /*96e0*/  @!P0 SYNCS.PHASECHK.TRANS64 P0, [R0+URZ], R3 ;  /* 0x00000003000085a7 */ /* 0x000ea400080010ff */
[----:B--2---:R-:W-:Y:S05]  /*96f0*/  @!P0 BRA `(.L_x_250) ;  /* 0xfffffffc00f08947 */ /* 0x004fea000383ffff */
[----:B------:R-:W-:Y:S05]  /*9700*/  BRA `(.L_x_251) ;  /* 0xffffffac008c7947 */ /* 0x000fea000383ffff */
.L_x_88:
[----:B----4-:R-:W-:-:S07]  /*9710*/  MOV R0, UR5 ;  /* 0x0000000500007c02 */ /* 0x010fce0008000f00 */
.L_x_252:
[----:B-1----:R1:W2:Y:S02]  /*9720*/  SYNCS.PHASECHK.TRANS64.TRYWAIT P0, [R0+URZ], R3 ;  /* 0x00000003000075a7 */ /* 0x0022a400080011ff */
[----:B--2---:R-:W-:Y:S05]  /*9730*/  @!P0 NANOSLEEP.SYNCS 0x989680 ;  /* 0x009896800000895d */ /* 0x004fea0003900000 */
[----:B------:R-:W2:Y:S02]  /*9740*/  @!P0 SYNCS.PHASECHK.TRANS64 P0, [R0+URZ], R3 ;  /* 0x00000003000085a7 */ /* 0x000ea400080010ff */
[----:B--2---:R-:W-:Y:S05]  /*9750*/  @!P0 BRA `(.L_x_252) ;  /* 0xfffffffc00f08947 */ /* 0x004fea000383ffff */
[----:B------:R-:W-:Y:S05]  /*9760*/  BRA `(.L_x_253) ;  /* 0xffffffac00987947 */ /* 0x000fea000383ffff */
.L_x_89:
[----:B----4-:R-:W-:-:S07]  /*9770*/  MOV R0, UR5 ;  /* 0x0000000500007c02 */ /* 0x010fce0008000f00 */
.L_x_254:
[----:B-1----:R1:W2:Y:S02]  /*9780*/  SYNCS.PHASECHK.TRANS64.TRYWAIT P0, [R0+URZ], R3 ;  /* 0x00000003000075a7 */ /* 0x0022a400080011ff */
[----:B--2---:R-:W-:Y:S05]  /*9790*/  @!P0 NANOSLEEP.SYNCS 0x989680 ;  /* 0x009896800000895d */ /* 0x004fea0003900000 */
[----:B------:R-:W2:Y:S02]  /*97a0*/  @!P0 SYNCS.PHASECHK.TRANS64 P0, [R0+URZ], R3 ;  /* 0x00000003000085a7 */ /* 0x000ea400080010ff */
[----:B--2---:R-:W-:Y:S05]  /*97b0*/  @!P0 BRA `(.L_x_254) ;  /* 0xfffffffc00f08947 */ /* 0x004fea000383ffff */
[----:B------:R-:W-:Y:S05]  /*97c0*/  BRA `(.L_x_255) ;  /* 0xffffffac00a47947 */ /* 0x000fea000383ffff */
.L_x_92:
[----:B-1----:R1:W2:Y:S02]  /*97d0*/  SYNCS.PHASECHK.TRANS64.TRYWAIT P0, [R0+URZ+0x3e0], R5 ;  /* 0x0003e005000075a7 */ /* 0x0022a400080011ff */
[----:B--2---:R-:W-:Y:S05]  /*97e0*/  @!P0 NANOSLEEP.SYNCS 0x989680 ;  /* 0x009896800000895d */ /* 0x004fea0003900000 */
[----:B------:R-:W2:Y:S02]  /*97f0*/  @!P0 SYNCS.PHASECHK.TRANS64 P0, [R0+URZ+0x3e0], R5 ;  /* 0x0003e005000085a7 */ /* 0x000ea400080010ff */
[----:B--2---:R-:W-:Y:S05]  /*9800*/  @!P0 BRA `(.L_x_92) ;  /* 0xfffffffc00f08947 */ /* 0x004fea000383ffff */
[----:B------:R-:W-:Y:S05]  /*9810*/  BRA `(.L_x_256) ;  /* 0xffffffb000007947 */ /* 0x000fea000383ffff */
.L_x_93:
[----:B------:R-:W-:-:S07]  /*9820*/  MOV R0, UR5 ;  /* 0x0000000500007c02 */ /* 0x000fce0008000f00 */
.L_x_257:
[----:B-1----:R1:W2:Y:S02]  /*9830*/  SYNCS.PHASECHK.TRANS64.TRYWAIT P0, [R0+URZ+0x390], R5 ;  /* 0x00039005000075a7 */ /* 0x0022a400080011ff */
[----:B--2---:R-:W-:Y:S05]  /*9840*/  @!P0 NANOSLEEP.SYNCS 0x989680 ;  /* 0x009896800000895d */ /* 0x004fea0003900000 */
[----:B------:R-:W2:Y:S02]  /*9850*/  @!P0 SYNCS.PHASECHK.TRANS64 P0, [R0+URZ+0x390], R5 ;  /* 0x00039005000085a7 */ /* 0x000ea400080010ff */
[----:B--2---:R-:W-:Y:S05]  /*9860*/  @!P0 BRA `(.L_x_257) ;  /* 0xfffffffc00f08947 */ /* 0x004fea000383ffff */
[----:B------:R-:W-:Y:S05]  /*9870*/  BRA `(.L_x_258) ;  /* 0xffffffb000107947 */ /* 0x000fea000383ffff */
.L_x_94:
[----:B-1----:R1:W2:Y:S02]  /*9880*/  SYNCS.PHASECHK.TRANS64.TRYWAIT P1, [R0+URZ+0x380], R5 ;  /* 0x00038005000075a7 */ /* 0x0022a400080211ff */
[----:B--2---:R-:W-:Y:S05]  /*9890*/  @!P1 NANOSLEEP.SYNCS 0x989680 ;  /* 0x009896800000995d */ /* 0x004fea0003900000 */
[----:B------:R-:W2:Y:S02]  /*98a0*/  @!P1 SYNCS.PHASECHK.TRANS64 P1, [R0+URZ+0x380], R5 ;  /* 0x00038005000095a7 */ /* 0x000ea400080210ff */
[----:B--2---:R-:W-:Y:S05]  /*98b0*/  @!P1 BRA `(.L_x_94) ;  /* 0xfffffffc00f09947 */ /* 0x004fea000383ffff */
[----:B------:R-:W-:Y:S05]  /*98c0*/  BRA `(.L_x_259) ;  /* 0xffffffb000407947 */ /* 0x000fea000383ffff */
.L_x_97:
[----:B------:R-:W-:-:S07]  /*98d0*/  MOV R0, UR5 ;  /* 0x0000000500007c02 */ /* 0x000fce0008000f00 */
.L_x_260:
[----:B-1----:R1:W2:Y:S02]  /*98e0*/  SYNCS.PHASECHK.TRANS64.TRYWAIT P0, [R0+URZ+0x390], R3 ;  /* 0x00039003000075a7 */ /* 0x0022a400080011ff */
[----:B--2---:R-:W-:Y:S05]  /*98f0*/  @!P0 NANOSLEEP.SYNCS 0x989680 ;  /* 0x009896800000895d */ /* 0x004fea0003900000 */
[----:B------:R-:W2:Y:S02]  /*9900*/  @!P0 SYNCS.PHASECHK.TRANS64 P0, [R0+URZ+0x390], R3 ;  /* 0x00039003000085a7 */ /* 0x000ea400080010ff */
[----:B--2---:R-:W-:Y:S05]  /*9910*/  @!P0 BRA `(.L_x_260) ;  /* 0xfffffffc00f08947 */ /* 0x004fea000383ffff */
[----:B------:R-:W-:Y:S05]  /*9920*/  BRA `(.L_x_96) ;  /* 0xffffffb000947947 */ /* 0x000fea000383ffff */
.L_x_104:
[----:B-1----:R1:W2:Y:S02]  /*9930*/  SYNCS.PHASECHK.TRANS64.TRYWAIT P1, [R0+URZ+0x380], R5 ;  /* 0x00038005000075a7 */ /* 0x0022a400080211ff */
[----:B--2---:R-:W-:Y:S05]  /*9940*/  @!P1 NANOSLEEP.SYNCS 0x989680 ;  /* 0x009896800000995d */ /* 0x004fea0003900000 */
[----:B------:R-:W2:Y:S02]  /*9950*/  @!P1 SYNCS.PHASECHK.TRANS64 P1, [R0+URZ+0x380], R5 ;  /* 0x00038005000095a7 */ /* 0x000ea400080210ff */
[----:B--2---:R-:W-:Y:S05]  /*9960*/  @!P1 BRA `(.L_x_104) ;  /* 0xfffffffc00f09947 */ /* 0x004fea000383ffff */
[----:B------:R-:W-:Y:S05]  /*9970*/  BRA `(.L_x_261) ;  /* 0xffffffb400e47947 */ /* 0x000fea000383ffff */
.L_x_105:
[----:B------:R-:W-:-:S07]  /*9980*/  MOV R3, UR9 ;  /* 0x0000000900037c02 */ /* 0x000fce0008000f00 */
.L_x_262:
[----:B-1----:R1:W2:Y:S02]  /*9990*/  SYNCS.PHASECHK.TRANS64.TRYWAIT P0, [R3+URZ+0x3c0], R0 ;  /* 0x0003c000030075a7 */ /* 0x0022a400080011ff */
[----:B--2---:R-:W-:Y:S05]  /*99a0*/  @!P0 NANOSLEEP.SYNCS 0x989680 ;  /* 0x009896800000895d */ /* 0x004fea0003900000 */
[----:B------:R-:W2:Y:S02]  /*99b0*/  @!P0 SYNCS.PHASECHK.TRANS64 P0, [R3+URZ+0x3c0], R0 ;  /* 0x0003c000030085a7 */ /* 0x000ea400080010ff */
[----:B--2---:R-:W-:Y:S05]  /*99c0*/  @!P0 BRA `(.L_x_262) ;  /* 0xfffffffc00f08947 */ /* 0x004fea000383ffff */
[----:B------:R-:W-:Y:S05]  /*99d0*/  BRA `(.L_x_263) ;  /* 0xffffffb800187947 */ /* 0x000fea000383ffff */
.L_x_108:
[----:B------:R-:W-:Y:S07]  /*99e0*/  MOV R0, UR7 ;  /* 0x0000000700007c02 */ /* 0x000fee0008000f00 */
.L_x_264:
[----:B-1----:R1:W2:Y:S02]  /*99f0*/  SYNCS.PHASECHK.TRANS64.TRYWAIT P0, [R0+URZ], R3 ;  /* 0x00000003000075a7 */ /* 0x0022a400080011ff */
[----:B--2---:R-:W-:Y:S05]  /*9a00*/  @!P0 NANOSLEEP.SYNCS 0x989680 ;  /* 0x009896800000895d */ /* 0x004fea0003900000 */
[----:B------:R-:W2:Y:S02]  /*9a10*/  @!P0 SYNCS.PHASECHK.TRANS64 P0, [R0+URZ], R3 ;  /* 0x00000003000085a7 */ /* 0x000ea400080010ff */
[----:B--2---:R-:W-:Y:S05]  /*9a20*/  @!P0 BRA `(.L_x_264) ;  /* 0xfffffffc00f08947 */ /* 0x004fea000383ffff */
[----:B------:R-:W-:Y:S05]  /*9a30*/  BRA `(.L_x_107) ;  /* 0xffffffb800507947 */ /* 0x000fea000383ffff */
.L_x_111:
[----:B------:R-:W-:-:S07]  /*9a40*/  MOV R0, UR5 ;  /* 0x0000000500007c02 */ /* 0x000fce0008000f00 */
.L_x_265:
[----:B--2---:R2:W3:Y:S02]  /*9a50*/  SYNCS.PHASECHK.TRANS64.TRYWAIT P0, [R0+URZ], R3 ;  /* 0x00000003000075a7 */ /* 0x0044e400080011ff */
[----:B---3--:R-:W-:Y:S05]  /*9a60*/  @!P0 NANOSLEEP.SYNCS 0x989680 ;  /* 0x009896800000895d */ /* 0x008fea0003900000 */
[----:B------:R-:W3:Y:S02]  /*9a70*/  @!P0 SYNCS.PHASECHK.TRANS64 P0, [R0+URZ], R3 ;  /* 0x00000003000085a7 */ /* 0x000ee400080010ff */
[----:B---3--:R-:W-:Y:S05]  /*9a80*/  @!P0 BRA `(.L_x_265) ;  /* 0xfffffffc00f08947 */ /* 0x008fea000383ffff */
[----:B------:R-:W-:Y:S05]  /*9a90*/  BRA `(.L_x_266) ;  /* 0xffffffb800f47947 */ /* 0x000fea000383ffff */
.L_x_112:
[----:B------:R-:W-:-:S07]  /*9aa0*/  MOV R0, UR5 ;  /* 0x0000000500007c02 */ /* 0x000fce0008000f00 */
.L_x_267:
[----:B--2---:R2:W3:Y:S02]  /*9ab0*/  SYNCS.PHASECHK.TRANS64.TRYWAIT P0, [R0+URZ], R3 ;  /* 0x00000003000075a7 */ /* 0x0044e400080011ff */
[----:B---3--:R-:W-:Y:S05]  /*9ac0*/  @!P0 NANOSLEEP.SYNCS 0x989680 ;  /* 0x009896800000895d */ /* 0x008fea0003900000 */
[----:B------:R-:W3:Y:S02]  /*9ad0*/  @!P0 SYNCS.PHASECHK.TRANS64 P0, [R0+URZ], R3 ;  /* 0x00000003000085a7 */ /* 0x000ee400080010ff */
[----:B---3--:R-:W-:Y:S05]  /*9ae0*/  @!P0 BRA `(.L_x_267) ;  /* 0xfffffffc00f08947 */ /* 0x008fea000383ffff */
[----:B------:R-:W-:Y:S05]  /*9af0*/  BRA `(.L_x_268) ;  /* 0xffffffbc00007947 */ /* 0x000fea000383ffff */
.L_x_113:
[----:B------:R-:W-:-:S07]  /*9b00*/  MOV R0, UR5 ;  /* 0x0000000500007c02 */ /* 0x000fce0008000f00 */
.L_x_269:
[----:B--2---:R2:W3:Y:S02]  /*9b10*/  SYNCS.PHASECHK.TRANS64.TRYWAIT P0, [R0+URZ], R3 ;  /* 0x00000003000075a7 */ /* 0x0044e400080011ff */
[----:B---3--:R-:W-:Y:S05]  /*9b20*/  @!P0 NANOSLEEP.SYNCS 0x989680 ;  /* 0x009896800000895d */ /* 0x008fea0003900000 */
[----:B------:R-:W3:Y:S02]  /*9b30*/  @!P0 SYNCS.PHASECHK.TRANS64 P0, [R0+URZ], R3 ;  /* 0x00000003000085a7 */ /* 0x000ee400080010ff */
[----:B---3--:R-:W-:Y:S05]  /*9b40*/  @!P0 BRA `(.L_x_269) ;  /* 0xfffffffc00f08947 */ /* 0x008fea000383ffff */
[----:B------:R-:W-:Y:S05]  /*9b50*/  BRA `(.L_x_270) ;  /* 0xffffffbc000c7947 */ /* 0x000fea000383ffff */
.L_x_114:
[----:B------:R-:W-:-:S07]  /*9b60*/  MOV R0, UR7 ;  /* 0x0000000700007c02 */ /* 0x000fce0008000f00 */
.L_x_271:
[----:B--2---:R2:W3:Y:S02]  /*9b70*/  SYNCS.PHASECHK.TRANS64.TRYWAIT P0, [R0+URZ], R3 ;  /* 0x00000003000075a7 */ /* 0x0044e400080011ff */
[----:B---3--:R-:W-:Y:S05]  /*9b80*/  @!P0 NANOSLEEP.SYNCS 0x989680 ;  /* 0x009896800000895d */ /* 0x008fea0003900000 */
[----:B------:R-:W3:Y:S02]  /*9b90*/  @!P0 SYNCS.PHASECHK.TRANS64 P0, [R0+URZ], R3 ;  /* 0x00000003000085a7 */ /* 0x000ee400080010ff */
[----:B---3--:R-:W-:Y:S05]  /*9ba0*/  @!P0 BRA `(.L_x_271) ;  /* 0xfffffffc00f08947 */ /* 0x008fea000383ffff */
[----:B------:R-:W-:Y:S05]  /*9bb0*/  BRA `(.L_x_272) ;  /* 0xffffffbc00187947 */ /* 0x000fea000383ffff */
.L_x_119:
[----:B---3--:R3:W1:Y:S02]  /*9bc0*/  SYNCS.PHASECHK.TRANS64.TRYWAIT P0, [R0+URZ+0x380], R3 ;  /* 0x00038003000075a7 */ /* 0x00866400080011ff */
[----:B-1----:R-:W-:Y:S05]  /*9bd0*/  @!P0 NANOSLEEP.SYNCS 0x989680 ;  /* 0x009896800000895d */ /* 0x002fea0003900000 */
[----:B------:R-:W1:Y:S02]  /*9be0*/  @!P0 SYNCS.PHASECHK.TRANS64 P0, [R0+URZ+0x380], R3 ;  /* 0x00038003000085a7 */ /* 0x000e6400080010ff */
[----:B-1----:R-:W-:Y:S05]  /*9bf0*/  @!P0 BRA `(.L_x_119) ;  /* 0xfffffffc00f08947 */ /* 0x002fea000383ffff */
[----:B------:R-:W-:Y:S05]  /*9c00*/  BRA `(.L_x_273) ;  /* 0xffffffc000147947 */ /* 0x000fea000383ffff */
.L_x_122:
[----:B------:R-:W-:Y:S07]  /*9c10*/  MOV R0, UR6 ;  /* 0x0000000600007c02 */ /* 0x000fee0008000f00 */
.L_x_274:
[----:B-1----:R1:W3:Y:S02]  /*9c20*/  SYNCS.PHASECHK.TRANS64.TRYWAIT P0, [R0+URZ+0x378], R3 ;  /* 0x00037803000075a7 */ /* 0x0022e400080011ff */
[----:B---3--:R-:W-:Y:S05]  /*9c30*/  @!P0 NANOSLEEP.SYNCS 0x989680 ;  /* 0x009896800000895d */ /* 0x008fea0003900000 */
[----:B------:R-:W3:Y:S02]  /*9c40*/  @!P0 SYNCS.PHASECHK.TRANS64 P0, [R0+URZ+0x378], R3 ;  /* 0x00037803000085a7 */ /* 0x000ee400080010ff */
[----:B---3--:R-:W-:Y:S05]  /*9c50*/  @!P0 BRA `(.L_x_274) ;  /* 0xfffffffc00f08947 */ /* 0x008fea000383ffff */
[----:B------:R-:W-:Y:S05]  /*9c60*/  BRA `(.L_x_121) ;  /* 0xffffffc400007947 */ /* 0x000fea000383ffff */
.L_x_125:
[----:B------:R-:W-:Y:S07]  /*9c70*/  MOV R3, UR6 ;  /* 0x0000000600037c02 */ /* 0x000fee0008000f00 */
.L_x_275:
[----:B-1----:R1:W2:Y:S02]  /*9c80*/  SYNCS.PHASECHK.TRANS64.TRYWAIT P2, [R3+URZ+0x368], R26 ;  /* 0x0003681a030075a7 */ /* 0x0022a400080411ff */
[----:B--2---:R-:W-:Y:S05]  /*9c90*/  @!P2 NANOSLEEP.SYNCS 0x989680 ;  /* 0x009896800000a95d */ /* 0x004fea0003900000 */
[----:B------:R-:W2:Y:S02]  /*9ca0*/  @!P2 SYNCS.PHASECHK.TRANS64 P2, [R3+URZ+0x368], R26 ;  /* 0x0003681a0300a5a7 */ /* 0x000ea400080410ff */
[----:B--2---:R-:W-:Y:S05]  /*9cb0*/  @!P2 BRA `(.L_x_275) ;  /* 0xfffffffc00f0a947 */ /* 0x004fea000383ffff */
[----:B------:R-:W-:Y:S05]  /*9cc0*/  BRA `(.L_x_276) ;  /* 0xffffffc400947947 */ /* 0x000fea000383ffff */
.L_x_128:
[----:B--2---:R2:W4:Y:S02]  /*9cd0*/  SYNCS.PHASECHK.TRANS64.TRYWAIT P0, [R0+URZ+0x380], R3 ;  /* 0x00038003000075a7 */ /* 0x00452400080011ff */
[----:B----4-:R-:W-:Y:S05]  /*9ce0*/  @!P0 NANOSLEEP.SYNCS 0x989680 ;  /* 0x009896800000895d */ /* 0x010fea0003900000 */
[----:B------:R-:W4:Y:S02]  /*9cf0*/  @!P0 SYNCS.PHASECHK.TRANS64 P0, [R0+URZ+0x380], R3 ;  /* 0x00038003000085a7 */ /* 0x000f2400080010ff */
[----:B----4-:R-:W-:Y:S05]  /*9d00*/  @!P0 BRA `(.L_x_128) ;  /* 0xfffffffc00f08947 */ /* 0x010fea000383ffff */
[----:B------:R-:W-:Y:S05]  /*9d10*/  BRA `(.L_x_277) ;  /* 0xffffffc800f07947 */ /* 0x000fea000383ffff */
.L_x_139:
[----:B-1----:R-:W-:Y:S04]  /*9d20*/  MOV R0, UR43 ;  /* 0x0000002b00007c02 */ /* 0x002fe80008000f00 */
[----:B------:R1:W2:Y:S03]  /*9d30*/  SYNCS.PHASECHK.TRANS64.TRYWAIT P1, [R0+URZ+0x360], R3 ;  /* 0x00036003000075a7 */ /* 0x0002a600080211ff */
[----:B--2---:R-:W-:Y:S05]  /*9d40*/  @!P1 NANOSLEEP.SYNCS 0x989680 ;  /* 0x009896800000995d */ /* 0x004fea0003900000 */
[----:B------:R-:W2:Y:S02]  /*9d50*/  @!P1 SYNCS.PHASECHK.TRANS64 P1, [R0+URZ+0x360], R3 ;  /* 0x00036003000095a7 */ /* 0x000ea400080210ff */
[----:B--2---:R-:W-:Y:S05]  /*9d60*/  @!P1 BRA `(.L_x_139) ;  /* 0xfffffffc00ec9947 */ /* 0x004fea000383ffff */
[----:B------:R-:W-:Y:S05]  /*9d70*/  BRA `(.L_x_138) ;  /* 0xffffffd400e47947 */ /* 0x000fea000383ffff */
.L_x_141:
[----:B-1----:R1:W4:Y:S02]  /*9d80*/  SYNCS.PHASECHK.TRANS64.TRYWAIT P1, [R92+URZ+0x3a0], R7 ;  /* 0x0003a0075c0075a7 */ /* 0x00232400080211ff */
[----:B----4-:R-:W-:Y:S05]  /*9d90*/  @!P1 NANOSLEEP.SYNCS 0x989680 ;  /* 0x009896800000995d */ /* 0x010fea0003900000 */
[----:B------:R-:W4:Y:S02]  /*9da0*/  @!P1 SYNCS.PHASECHK.TRANS64 P1, [R92+URZ+0x3a0], R7 ;  /* 0x0003a0075c0095a7 */ /* 0x000f2400080210ff */
[----:B----4-:R-:W-:Y:S05]  /*9db0*/  @!P1 BRA `(.L_x_141) ;  /* 0xfffffffc00f09947 */ /* 0x010fea000383ffff */
[----:B------:R-:W-:Y:S05]  /*9dc0*/  BRA `(.L_x_140) ;  /* 0xffffffd800207947 */ /* 0x000fea000383ffff */
        .weak           $__internal_0_$__cuda_sm10x_tcgen05_guardrail_trap_col_being_dealloced_not_returned_by_alloc
        .type           $__internal_0_$__cuda_sm10x_tcgen05_guardrail_trap_col_being_dealloced_not_returned_by_alloc,@function
        .size           $__internal_0_$__cuda_sm10x_tcgen05_guardrail_trap_col_being_dealloced_not_returned_by_alloc,($__internal_1_$__cuda_sm10x_tcgen05_guardrail_trap_phase_invalid_during_alloc - $__internal_0_$__cuda_sm10x_tcgen05_guardrail_trap_col_being_dealloced_not_returned_by_alloc)
$__internal_0_$__cuda_sm10x_tcgen05_guardrail_trap_col_being_dealloced_not_returned_by_alloc:
[----:B------:R-:W-:Y:S05]  /*9dd0*/  BPT.TRAP 0x1 ;  /* 0x000000040000795c */ /* 0x000fea0000300000 */
[----:B------:R-:W-:-:S04]  /*9de0*/  HFMA2 R3, -RZ, RZ, 0, 0 ;  /* 0x00000000ff037431 */ /* 0x000fc800000001ff */
[----:B------:R-:W-:Y:S05]  /*9df0*/  RET.REL.NODEC R2 `(_ZN7cutlass13device_kernelINS_4gemm6kernel13GemmUniversalIN4cute5tupleIJiiiiEEENS1_10collective13CollectiveMmaINS1_35MainloopSm100TmaUmmaWarpSpecializedILi54ELi2ELi4ENS5_IJNS4_1CILi1EEESB_SB_EEEEENS5_IJNSA_ILi64EEESE_NSA_ILi32EEEEEENS_12float_e5m2_tENS5_IJSB_llEEENS_12float_e4m3_tESI_NS4_8TiledMMAINS4_8MMA_AtomIJNS4_10MMA_TraitsINS4_19SM100_MMA_F8F6F4_SSEJSH_SJ_fSE_SE_NS4_17integral_constantINS4_4UMMA5MajorELSQ_1EEESR_NSO_INSP_7ScaleInELSS_0EEEST_EEEEEENS4_6LayoutISC_NS5_IJNSA_ILi0EEESX_SX_EEEEENS5_IJNS4_10UnderscoreES10_S10_EEEEENS4_13SM90_TMA_LOADENS4_14ComposedLayoutINS4_7SwizzleILi2ELi4ELi3EEENS4_18smem_ptr_flag_bitsILi8EEENSW_INS5_IJSE_NSA_ILi8EEEEEENS5_IJSB_SE_EEEEEEEvNS4_8identityES13_S1D_vS1E_EENS_8epilogue10collective18CollectiveEpilogueINS1G_23Sm100TmaWarpSpecializedILi1ELi1ELi32ELb0ELb0EEEJSG_NS5_IJNSW_ISE_SB_EES1L_EEESH_NS5_IJlSB_lEEESH_S1N_NS1G_6fusion15FusionCallbacksIS1K_NS1O_17LinearCombinationISH_fSH_fLNS_15FloatRoundStyleE2EEESG_S1M_JEEENS4_5SM1004TMEM4LOAD26SM100_TMEM_LOAD_16dp32b32xES13_NS14_IS16_S18_NSW_INS5_IJS19_SE_EEENS5_IJSE_SB_EEEEEEENS4_39AutoVectorizingCopyWithAssumedAlignmentILi128EEENS4_14SM90_TMA_STOREES21_S23_S23_EEEvvEEEEvNT_6ParamsE) ;  /* 0xffffff6002807950 */ /* 0x000fea0003c3ffff */
        .weak           $__internal_1_$__cuda_sm10x_tcgen05_guardrail_trap_phase_invalid_during_alloc
        .type           $__internal_1_$__cuda_sm10x_tcgen05_guardrail_trap_phase_invalid_during_alloc,@function
        .size           $__internal_1_$__cuda_sm10x_tcgen05_guardrail_trap_phase_invalid_during_alloc,($__internal_2_$__cuda_sm10x_tcgen05_guardrail_trap_unallocated_columns_being_dealloced - $__internal_1_$__cuda_sm10x_tcgen05_guardrail_trap_phase_invalid_during_alloc)
$__internal_1_$__cuda_sm10x_tcgen05_guardrail_trap_phase_invalid_during_alloc:
[----:B------:R-:W-:Y:S05]  /*9e00*/  BPT.TRAP 0x1 ;  /* 0x000000040000795c */ /* 0x000fea0000300000 */
[----:B------:R-:W-:-:S04]  /*9e10*/  MOV R3, 0x0 ;  /* 0x0000000000037802 */ /* 0x000fc80000000f00 */
[----:B------:R-:W-:Y:S05]  /*9e20*/  RET.REL.NODEC R2 `(_ZN7cutlass13device_kernelINS_4gemm6kernel13GemmUniversalIN4cute5tupleIJiiiiEEENS1_10collective13CollectiveMmaINS1_35MainloopSm100TmaUmmaWarpSpecializedILi54ELi2ELi4ENS5_IJNS4_1CILi1EEESB_SB_EEEEENS5_IJNSA_ILi64EEESE_NSA_ILi32EEEEEENS_12float_e5m2_tENS5_IJSB_llEEENS_12float_e4m3_tESI_NS4_8TiledMMAINS4_8MMA_AtomIJNS4_10MMA_TraitsINS4_19SM100_MMA_F8F6F4_SSEJSH_SJ_fSE_SE_NS4_17integral_constantINS4_4UMMA5MajorELSQ_1EEESR_NSO_INSP_7ScaleInELSS_0EEEST_EEEEEENS4_6LayoutISC_NS5_IJNSA_ILi0EEESX_SX_EEEEENS5_IJNS4_10UnderscoreES10_S10_EEEEENS4_13SM90_TMA_LOADENS4_14ComposedLayoutINS4_7SwizzleILi2ELi4ELi3EEENS4_18smem_ptr_flag_bitsILi8EEENSW_INS5_IJSE_NSA_ILi8EEEEEENS5_IJSB_SE_EEEEEEEvNS4_8identityES13_S1D_vS1E_EENS_8epilogue10collective18CollectiveEpilogueINS1G_23Sm100TmaWarpSpecializedILi1ELi1ELi32ELb0ELb0EEEJSG_NS5_IJNSW_ISE_SB_EES1L_EEESH_NS5_IJlSB_lEEESH_S1N_NS1G_6fusion15FusionCallbacksIS1K_NS1O_17LinearCombinationISH_fSH_fLNS_15FloatRoundStyleE2EEESG_S1M_JEEENS4_5SM1004TMEM4LOAD26SM100_TMEM_LOAD_16dp32b32xES13_NS14_IS16_S18_NSW_INS5_IJS19_SE_EEENS5_IJSE_SB_EEEEEEENS4_39AutoVectorizingCopyWithAssumedAlignmentILi128EEENS4_14SM90_TMA_STOREES21_S23_S23_EEEvvEEEEvNT_6ParamsE) ;  /* 0xffffff6002747950 */ /* 0x000fea0003c3ffff */
        .weak           $__internal_2_$__cuda_sm10x_tcgen05_guardrail_trap_unallocated_columns_being_dealloced
        .type           $__internal_2_$__cuda_sm10x_tcgen05_guardrail_trap_unallocated_columns_being_dealloced,@function
        .size           $__internal_2_$__cuda_sm10x_tcgen05_guardrail_trap_unallocated_columns_being_dealloced,(.L_x_279 - $__internal_2_$__cuda_sm10x_tcgen05_guardrail_trap_unallocated_columns_being_dealloced)
$__internal_2_$__cuda_sm10x_tcgen05_guardrail_trap_unallocated_columns_being_dealloced:
[----:B------:R-:W-:Y:S05]  /*9e30*/  BPT.TRAP 0x1 ;  /* 0x000000040000795c */ /* 0x000fea0000300000 */
[----:B------:R-:W-:-:S04]  /*9e40*/  HFMA2 R3, -RZ, RZ, 0, 0 ;  /* 0x00000000ff037431 */ /* 0x000fc800000001ff */
[----:B------:R-:W-:Y:S05]  /*9e50*/  RET.REL.NODEC R2 `(_ZN7cutlass13device_kernelINS_4gemm6kernel13GemmUniversalIN4cute5tupleIJiiiiEEENS1_10collective13CollectiveMmaINS1_35MainloopSm100TmaUmmaWarpSpecializedILi54ELi2ELi4ENS5_IJNS4_1CILi1EEESB_SB_EEEEENS5_IJNSA_ILi64EEESE_NSA_ILi32EEEEEENS_12float_e5m2_tENS5_IJSB_llEEENS_12float_e4m3_tESI_NS4_8TiledMMAINS4_8MMA_AtomIJNS4_10MMA_TraitsINS4_19SM100_MMA_F8F6F4_SSEJSH_SJ_fSE_SE_NS4_17integral_constantINS4_4UMMA5MajorELSQ_1EEESR_NSO_INSP_7ScaleInELSS_0EEEST_EEEEEENS4_6LayoutISC_NS5_IJNSA_ILi0EEESX_SX_EEEEENS5_IJNS4_10UnderscoreES10_S10_EEEEENS4_13SM90_TMA_LOADENS4_14ComposedLayoutINS4_7SwizzleILi2ELi4ELi3EEENS4_18smem_ptr_flag_bitsILi8EEENSW_INS5_IJSE_NSA_ILi8EEEEEENS5_IJSB_SE_EEEEEEEvNS4_8identityES13_S1D_vS1E_EENS_8epilogue10collective18CollectiveEpilogueINS1G_23Sm100TmaWarpSpecializedILi1ELi1ELi32ELb0ELb0EEEJSG_NS5_IJNSW_ISE_SB_EES1L_EEESH_NS5_IJlSB_lEEESH_S1N_NS1G_6fusion15FusionCallbacksIS1K_NS1O_17LinearCombinationISH_fSH_fLNS_15FloatRoundStyleE2EEESG_S1M_JEEENS4_5SM1004TMEM4LOAD26SM100_TMEM_LOAD_16dp32b32xES13_NS14_IS16_S18_NSW_INS5_IJS19_SE_EEENS5_IJSE_SB_EEEEEEENS4_39AutoVectorizingCopyWithAssumedAlignmentILi128EEENS4_14SM90_TMA_STOREES21_S23_S23_EEEvvEEEEvNT_6ParamsE) ;  /* 0xffffff6002687950 */ /* 0x000fea0003c3ffff */
.L_x_278:
[----:B------:R-:W-:-:S00]  /*9e60*/  BRA `(.L_x_278) ;  /* 0xfffffffc00fc7947 */ /* 0x000fc0000383ffff */
[----:B------:R-:W-:-:S00]  /*9e70*/  NOP ;  /* 0x0000000000007918 */ /* 0x000fc00000000000 */
        /* <DEDUP_REMOVED lines=8> */
.L_x_279:


//--------------------- .nv.global.init           --------------------------
	.section	.nv.global.init,"aw",@progbits
.nv.global.init:
	.type		$str$27,@object
	.size		$str$27,($str$28 - $str$27)
$str$27:
        /*0000*/ 	.byte	0x28, 0x61, 0x64, 0x64, 0x72, 0x65, 0x73, 0x73, 0x20, 0x26, 0x20, 0x6d, 0x61, 0x73, 0x6b, 0x29
        /*0010*/ 	.byte	0x20, 0x3d, 0x3d, 0x20, 0x30, 0x00
	.type		$str$28,@object
	.size		$str$28,($str$26 - $str$28)
$str$28:
        /*0016*/ 	.byte	0x2f, 0x74, 0x6d, 0x70, 0x2f, 0x63, 0x75, 0x74, 0x6c, 0x61, 0x73, 0x73, 0x5f, 0x73, 0x77, 0x65
        /*0026*/ 	.byte	0x65, 0x70, 0x5f, 0x73, 0x72, 0x63, 0x2f, 0x69, 0x6e, 0x63, 0x6c, 0x75, 0x64, 0x65, 0x2f, 0x63
        /*0036*/ 	.byte	0x75, 0x74, 0x65, 0x2f, 0x70, 0x6f, 0x69, 0x6e, 0x74, 0x65, 0x72, 0x5f, 0x66, 0x6c, 0x61, 0x67
        /*0046*/ 	.byte	0x67, 0x65, 0x64, 0x2e, 0x68, 0x70, 0x70, 0x00
	.type		$str$26,@object
	.size		$str$26,($str$25 - $str$26)
$str$26:
        /*004e*/ 	.byte	0x2f, 0x74, 0x6d, 0x70, 0x2f, 0x63, 0x75, 0x74, 0x6c, 0x61, 0x73, 0x73, 0x5f, 0x73, 0x77, 0x65
        /*005e*/ 	.byte	0x65, 0x70, 0x5f, 0x73, 0x72, 0x63, 0x2f, 0x69, 0x6e, 0x63, 0x6c, 0x75, 0x64, 0x65, 0x2f, 0x63
        /*006e*/ 	.byte	0x75, 0x74, 0x65, 0x2f, 0x61, 0x74, 0x6f, 0x6d, 0x2f, 0x63, 0x6f, 0x70, 0x79, 0x5f, 0x74, 0x72
        /*007e*/ 	.byte	0x61, 0x69, 0x74, 0x73, 0x5f, 0x73, 0x6d, 0x31, 0x30, 0x30, 0x2e, 0x68, 0x70, 0x70, 0x00
	.type		$str$25,@object
	.size		$str$25,(__unnamed_1 - $str$25)
$str$25:
        /*008d*/ 	.byte	0x28, 0x28, 0x75, 0x69, 0x6e, 0x74, 0x33, 0x32, 0x5f, 0x74, 0x28, 0x74, 0x68, 0x72, 0x65, 0x61
        /*009d*/ 	.byte	0x64, 0x49, 0x64, 0x78, 0x2e, 0x78, 0x29, 0x20, 0x2f, 0x20, 0x33, 0x32, 0x29, 0x20, 0x25, 0x20
        /*00ad*/ 	.byte	0x34, 0x29, 0x20, 0x3d, 0x3d, 0x20, 0x28, 0x28, 0x28, 0x74, 0x6d, 0x65, 0x6d, 0x5f, 0x61, 0x64
        /*00bd*/ 	.byte	0x64, 0x72, 0x20, 0x3e, 0x3e, 0x20, 0x31, 0x36, 0x29, 0x20, 0x2f, 0x20, 0x33, 0x32, 0x29, 0x20
        /*00cd*/ 	.byte	0x25, 0x20, 0x34, 0x29, 0x00
	.type		__unnamed_1,@object
	.size		__unnamed_1,(__unnamed_2 - __unnamed_1)
__unnamed_1:
        /*00d2*/ 	.byte	0x61, 0x75, 0x74, 0x6f, 0x20, 0x63, 0x75, 0x74, 0x65, 0x3a, 0x3a, 0x61, 0x73, 0x5f, 0x70, 0x6f
        /* <DEDUP_REMOVED lines=24> */
        /*0262*/ 	.byte	0x3c, 0x34, 0x30, 0x39, 0x36, 0x3e, 0x3e, 0x3e, 0x3e, 0x5d, 0x00
	.type		__unnamed_2,@object
	.size		__unnamed_2,(.L_2 - __unnamed_2)
__unnamed_2:
        /* <DEDUP_REMOVED lines=40> */
        /*04ed*/ 	.byte	0x74, 0x65, 0x3a, 0x3a, 0x43, 0x3c, 0x30, 0x3e, 0x3e, 0x3e, 0x3e, 0x5d, 0x00
.L_2:


//--------------------- .nv.shared._ZN7cutlass13device_kernelINS_4gemm6kernel13GemmUniversalIN4cute5tupleIJiiiiEEENS1_10collective13CollectiveMmaINS1_35MainloopSm100TmaUmmaWarpSpecializedILi54ELi2ELi4ENS5_IJNS4_1CILi1EEESB_SB_EEEEENS5_IJNSA_ILi64EEESE_NSA_ILi32EEEEEENS_12float_e5m2_tENS5_IJSB_llEEENS_12float_e4m3_tESI_NS4_8TiledMMAINS4_8MMA_AtomIJNS4_10MMA_TraitsINS4_19SM100_MMA_F8F6F4_SSEJSH_SJ_fSE_SE_NS4_17integral_constantINS4_4UMMA5MajorELSQ_1EEESR_NSO_INSP_7ScaleInELSS_0EEEST_EEEEEENS4_6LayoutISC_NS5_IJNSA_ILi0EEESX_SX_EEEEENS5_IJNS4_10UnderscoreES10_S10_EEEEENS4_13SM90_TMA_LOADENS4_14ComposedLayoutINS4_7SwizzleILi2ELi4ELi3EEENS4_18smem_ptr_flag_bitsILi8EEENSW_INS5_IJSE_NSA_ILi8EEEEEENS5_IJSB_SE_EEEEEEEvNS4_8identityES13_S1D_vS1E_EENS_8epilogue10collective18CollectiveEpilogueINS1G_23Sm100TmaWarpSpecializedILi1ELi1ELi32ELb0ELb0EEEJSG_NS5_IJNSW_ISE_SB_EES1L_EEESH_NS5_IJlSB_lEEESH_S1N_NS1G_6fusion15FusionCallbacksIS1K_NS1O_17LinearCombinationISH_fSH_fLNS_15FloatRoundStyleE2EEESG_S1M_JEEENS4_5SM1004TMEM4LOAD26SM100_TMEM_LOAD_16dp32b32xES13_NS14_IS16_S18_NSW_INS5_IJS19_SE_EEENS5_IJSE_SB_EEEEEEENS4_39AutoVectorizingCopyWithAssumedAlignmentILi128EEENS4_14SM90_TMA_STOREES21_S23_S23_EEEvvEEEEvNT_6ParamsE --------------------------
	.section	.nv.shared._ZN7cutlass13device_kernelINS_4gemm6kernel13GemmUniversalIN4cute5tupleIJiiiiEEENS1_10collective13CollectiveMmaINS1_35MainloopSm100TmaUmmaWarpSpecializedILi54ELi2ELi4ENS5_IJNS4_1CILi1EEESB_SB_EEEEENS5_IJNSA_ILi64EEESE_NSA_ILi32EEEEEENS_12float_e5m2_tENS5_IJSB_llEEENS_12float_e4m3_tESI_NS4_8TiledMMAINS4_8MMA_AtomIJNS4_10MMA_TraitsINS4_19SM100_MMA_F8F6F4_SSEJSH_SJ_fSE_SE_NS4_17integral_constantINS4_4UMMA5MajorELSQ_1EEESR_NSO_INSP_7ScaleInELSS_0EEEST_EEEEEENS4_6LayoutISC_NS5_IJNSA_ILi0EEESX_SX_EEEEENS5_IJNS4_10UnderscoreES10_S10_EEEEENS4_13SM90_TMA_LOADENS4_14ComposedLayoutINS4_7SwizzleILi2ELi4ELi3EEENS4_18smem_ptr_flag_bitsILi8EEENSW_INS5_IJSE_NSA_ILi8EEEEEENS5_IJSB_SE_EEEEEEEvNS4_8identityES13_S1D_vS1E_EENS_8epilogue10collective18CollectiveEpilogueINS1G_23Sm100TmaWarpSpecializedILi1ELi1ELi32ELb0ELb0EEEJSG_NS5_IJNSW_ISE_SB_EES1L_EEESH_NS5_IJlSB_lEEESH_S1N_NS1G_6fusion15FusionCallbacksIS1K_NS1O_17LinearCombinationISH_fSH_fLNS_15FloatRoundStyleE2EEESG_S1M_JEEENS4_5SM1004TMEM4LOAD26SM100_TMEM_LOAD_16dp32b32xES13_NS14_IS16_S18_NSW_INS5_IJS19_SE_EEENS5_IJSE_SB_EEEEEEENS4_39AutoVectorizingCopyWithAssumedAlignmentILi128EEENS4_14SM90_TMA_STOREES21_S23_S23_EEEvvEEEEvNT_6ParamsE,"aw",@nobits
	.sectionflags	@""
	.align	16
	.zero		1024


//--------------------- .nv.shared.reserved.0     --------------------------
	.section	.nv.shared.reserved.0,"aw",@nobits
	.weak		__nv_reservedSMEM_offset_0_alias
	.size		__nv_reservedSMEM_offset_0_alias, 0, 64
	.other		__nv_reservedSMEM_offset_0_alias,@"STO_CUDA_RESERVED_SHARED STV_DEFAULT"
__nv_reservedSMEM_offset_0_alias:
	.zero		0
.nv.shared.reserved.0:
	.zero		64
	.weak		__nv_reservedSMEM_tcgen05_partition
	.type		__nv_reservedSMEM_tcgen05_partition,@object
	.size		__nv_reservedSMEM_tcgen05_partition,(.L_0 - __nv_reservedSMEM_tcgen05_partition)
__nv_reservedSMEM_tcgen05_partition:
	.zero		32
.L_0:


//--------------------- .nv.global                --------------------------
	.section	.nv.global,"aw",@nobits
.nv.global:
	.type		_ZN40_INTERNAL_3bc3e9ca_4_k_cu_ed2a39bd_243224cute1_E,@object
	.size		_ZN40_INTERNAL_3bc3e9ca_4_k_cu_ed2a39bd_243224cute1_E,(_ZN40_INTERNAL_3bc3e9ca_4_k_cu_ed2a39bd_243224cuda3std3__45__cpo6cbeginE - _ZN40_INTERNAL_3bc3e9ca_4_k_cu_ed2a39bd_243224cute1_E)
_ZN40_INTERNAL_3bc3e9ca_4_k_cu_ed2a39bd_243224cute1_E:
	.zero		1
	.type		_ZN40_INTERNAL_3bc3e9ca_4_k_cu_ed2a39bd_243224cuda3std3__45__cpo6cbeginE,@object
	.size		_ZN40_INTERNAL_3bc3e9ca_4_k_cu_ed2a39bd_243224cuda3std3__45__cpo6cbeginE,(_ZN40_INTERNAL_3bc3e9ca_4_k_cu_ed2a39bd_243224cuda3std3__48in_placeE - _ZN40_INTERNAL_3bc3e9ca_4_k_cu_ed2a39bd_243224cuda3std3__45__cpo6cbeginE)
_ZN40_INTERNAL_3bc3e9ca_4_k_cu_ed2a39bd_243224cuda3std3__45__cpo6cbeginE:
	.zero		1
	.type		_ZN40_INTERNAL_3bc3e9ca_4_k_cu_ed2a39bd_243224cuda3std3__48in_placeE,@object
	.size		_ZN40_INTERNAL_3bc3e9ca_4_k_cu_ed2a39bd_243224cuda3std3__48in_placeE,(_ZN40_INTERNAL_3bc3e9ca_4_k_cu_ed2a39bd_243224cuda3std6ranges3__45__cpo9iter_moveE - _ZN40_INTERNAL_3bc3e9ca_4_k_cu_ed2a39bd_243224cuda3std3__48in_placeE)
_ZN40_INTERNAL_3bc3e9ca_4_k_cu_ed2a39bd_243224cuda3std3__48in_placeE:
	.zero		1
	.type		_ZN40_INTERNAL_3bc3e9ca_4_k_cu_ed2a39bd_243224cuda3std6ranges3__45__cpo9iter_moveE,@object
	.size		_ZN40_INTERNAL_3bc3e9ca_4_k_cu_ed2a39bd_243224cuda3std6ranges3__45__cpo9iter_moveE,(_ZN40_INTERNAL_3bc3e9ca_4_k_cu_ed2a39bd_243224cuda3std3__45__cpo5beginE - _ZN40_INTERNAL_3bc3e9ca_4_k_cu_ed2a39bd_243224cuda3std6ranges3__45__cpo9iter_moveE)
_ZN40_INTERNAL_3bc3e9ca_4_k_cu_ed2a39bd_243224cuda3std6ranges3__45__cpo9iter_moveE:
	.zero		1
	.type		_ZN40_INTERNAL_3bc3e9ca_4_k_cu_ed2a39bd_243224cuda3std3__45__cpo5beginE,@object
	.size		_ZN40_INTERNAL_3bc3e9ca_4_k_cu_ed2a39bd_243224cuda3std3__45__cpo5beginE,(_ZN40_INTERNAL_3bc3e9ca_4_k_cu_ed2a39bd_243224cuda3std3__442_GLOBAL__N__3bc3e9ca_4_k_cu_ed2a39bd_243226ignoreE - _ZN40_INTERNAL_3bc3e9ca_4_k_cu_ed2a39bd_243224cuda3std3__45__cpo5beginE)
_ZN40_INTERNAL_3bc3e9ca_4_k_cu_ed2a39bd_243224cuda3std3__45__cpo5beginE:
	.zero		1
	.type		_ZN40_INTERNAL_3bc3e9ca_4_k_cu_ed2a39bd_243224cuda3std3__442_GLOBAL__N__3bc3e9ca_4_k_cu_ed2a39bd_243226ignoreE,@object
	.size		_ZN40_INTERNAL_3bc3e9ca_4_k_cu_ed2a39bd_243224cuda3std3__442_GLOBAL__N__3bc3e9ca_4_k_cu_ed2a39bd_243226ignoreE,(_ZN40_INTERNAL_3bc3e9ca_4_k_cu_ed2a39bd_243224cute7productE - _ZN40_INTERNAL_3bc3e9ca_4_k_cu_ed2a39bd_243224cuda3std3__442_GLOBAL__N__3bc3e9ca_4_k_cu_ed2a39bd_243226ignoreE)
_ZN40_INTERNAL_3bc3e9ca_4_k_cu_ed2a39bd_243224cuda3std3__442_GLOBAL__N__3bc3e9ca_4_k_cu_ed2a39bd_243226ignoreE:
	.zero		1
	.type		_ZN40_INTERNAL_3bc3e9ca_4_k_cu_ed2a39bd_243224cute7productE,@object
	.size		_ZN40_INTERNAL_3bc3e9ca_4_k_cu_ed2a39bd_243224cute7productE,(_ZN40_INTERNAL_3bc3e9ca_4_k_cu_ed2a39bd_243224cuda3std3__45__cpo3endE - _ZN40_INTERNAL_3bc3e9ca_4_k_cu_ed2a39bd_243224cute7productE)
_ZN40_INTERNAL_3bc3e9ca_4_k_cu_ed2a39bd_243224cute7productE:
	.zero		1
	.type		_ZN40_INTERNAL_3bc3e9ca_4_k_cu_ed2a39bd_243224cuda3std3__45__cpo3endE,@object
	.size		_ZN40_INTERNAL_3bc3e9ca_4_k_cu_ed2a39bd_243224cuda3std3__45__cpo3endE,(_ZN40_INTERNAL_3bc3e9ca_4_k_cu_ed2a39bd_243224cuda3std3__419piecewise_constructE - _ZN40_INTERNAL_3bc3e9ca_4_k_cu_ed2a39bd_243224cuda3std3__45__cpo3endE)
_ZN40_INTERNAL_3bc3e9ca_4_k_cu_ed2a39bd_243224cuda3std3__45__cpo3endE:
	.zero		1
	.type		_ZN40_INTERNAL_3bc3e9ca_4_k_cu_ed2a39bd_243224cuda3std3__419piecewise_constructE,@object
	.size		_ZN40_INTERNAL_3bc3e9ca_4_k_cu_ed2a39bd_243224cuda3std3__419piecewise_constructE,(_ZN40_INTERNAL_3bc3e9ca_4_k_cu_ed2a39bd_243224cuda3std3__45__cpo4cendE - _ZN40_INTERNAL_3bc3e9ca_4_k_cu_ed2a39bd_243224cuda3std3__419piecewise_constructE)
_ZN40_INTERNAL_3bc3e9ca_4_k_cu_ed2a39bd_243224cuda3std3__419piecewise_constructE:
	.zero		1
	.type		_ZN40_INTERNAL_3bc3e9ca_4_k_cu_ed2a39bd_243224cuda3std3__45__cpo4cendE,@object
	.size		_ZN40_INTERNAL_3bc3e9ca_4_k_cu_ed2a39bd_243224cuda3std3__45__cpo4cendE,(_ZN40_INTERNAL_3bc3e9ca_4_k_cu_ed2a39bd_243224cuda3std6ranges3__45__cpo4swapE - _ZN40_INTERNAL_3bc3e9ca_4_k_cu_ed2a39bd_243224cuda3std3__45__cpo4cendE)
_ZN40_INTERNAL_3bc3e9ca_4_k_cu_ed2a39bd_243224cuda3std3__45__cpo4cendE:
	.zero		1
	.type		_ZN40_INTERNAL_3bc3e9ca_4_k_cu_ed2a39bd_243224cuda3std6ranges3__45__cpo4swapE,@object
	.size		_ZN40_INTERNAL_3bc3e9ca_4_k_cu_ed2a39bd_243224cuda3std6ranges3__45__cpo4swapE,(.L_10 - _ZN40_INTERNAL_3bc3e9ca_4_k_cu_ed2a39bd_243224cuda3std6ranges3__45__cpo4swapE)
_ZN40_INTERNAL_3bc3e9ca_4_k_cu_ed2a39bd_243224cuda3std6ranges3__45__cpo4swapE:
	.zero		1
.L_10:


//--------------------- .nv.constant0._ZN7cutlass13device_kernelINS_4gemm6kernel13GemmUniversalIN4cute5tupleIJiiiiEEENS1_10collective13CollectiveMmaINS1_35MainloopSm100TmaUmmaWarpSpecializedILi54ELi2ELi4ENS5_IJNS4_1CILi1EEESB_SB_EEEEENS5_IJNSA_ILi64EEESE_NSA_ILi32EEEEEENS_12float_e5m2_tENS5_IJSB_llEEENS_12float_e4m3_tESI_NS4_8TiledMMAINS4_8MMA_AtomIJNS4_10MMA_TraitsINS4_19SM100_MMA_F8F6F4_SSEJSH_SJ_fSE_SE_NS4_17integral_constantINS4_4UMMA5MajorELSQ_1EEESR_NSO_INSP_7ScaleInELSS_0EEEST_EEEEEENS4_6LayoutISC_NS5_IJNSA_ILi0EEESX_SX_EEEEENS5_IJNS4_10UnderscoreES10_S10_EEEEENS4_13SM90_TMA_LOADENS4_14ComposedLayoutINS4_7SwizzleILi2ELi4ELi3EEENS4_18smem_ptr_flag_bitsILi8EEENSW_INS5_IJSE_NSA_ILi8EEEEEENS5_IJSB_SE_EEEEEEEvNS4_8identityES13_S1D_vS1E_EENS_8epilogue10collective18CollectiveEpilogueINS1G_23Sm100TmaWarpSpecializedILi1ELi1ELi32ELb0ELb0EEEJSG_NS5_IJNSW_ISE_SB_EES1L_EEESH_NS5_IJlSB_lEEESH_S1N_NS1G_6fusion15FusionCallbacksIS1K_NS1O_17LinearCombinationISH_fSH_fLNS_15FloatRoundStyleE2EEESG_S1M_JEEENS4_5SM1004TMEM4LOAD26SM100_TMEM_LOAD_16dp32b32xES13_NS14_IS16_S18_NSW_INS5_IJS19_SE_EEENS5_IJSE_SB_EEEEEEENS4_39AutoVectorizingCopyWithAssumedAlignmentILi128EEENS4_14SM90_TMA_STOREES21_S23_S23_EEEvvEEEEvNT_6ParamsE --------------------------
	.section	.nv.constant0._ZN7cutlass13device_kernelINS_4gemm6kernel13GemmUniversalIN4cute5tupleIJiiiiEEENS1_10collective13CollectiveMmaINS1_35MainloopSm100TmaUmmaWarpSpecializedILi54ELi2ELi4ENS5_IJNS4_1CILi1EEESB_SB_EEEEENS5_IJNSA_ILi64EEESE_NSA_ILi32EEEEEENS_12float_e5m2_tENS5_IJSB_llEEENS_12float_e4m3_tESI_NS4_8TiledMMAINS4_8MMA_AtomIJNS4_10MMA_TraitsINS4_19SM100_MMA_F8F6F4_SSEJSH_SJ_fSE_SE_NS4_17integral_constantINS4_4UMMA5MajorELSQ_1EEESR_NSO_INSP_7ScaleInELSS_0EEEST_EEEEEENS4_6LayoutISC_NS5_IJNSA_ILi0EEESX_SX_EEEEENS5_IJNS4_10UnderscoreES10_S10_EEEEENS4_13SM90_TMA_LOADENS4_14ComposedLayoutINS4_7SwizzleILi2ELi4ELi3EEENS4_18smem_ptr_flag_bitsILi8EEENSW_INS5_IJSE_NSA_ILi8EEEEEENS5_IJSB_SE_EEEEEEEvNS4_8identityES13_S1D_vS1E_EENS_8epilogue10collective18CollectiveEpilogueINS1G_23Sm100TmaWarpSpecializedILi1ELi1ELi32ELb0ELb0EEEJSG_NS5_IJNSW_ISE_SB_EES1L_EEESH_NS5_IJlSB_lEEESH_S1N_NS1G_6fusion15FusionCallbacksIS1K_NS1O_17LinearCombinationISH_fSH_fLNS_15FloatRoundStyleE2EEESG_S1M_JEEENS4_5SM1004TMEM4LOAD26SM100_TMEM_LOAD_16dp32b32xES13_NS14_IS16_S18_NSW_INS5_IJS19_SE_EEENS5_IJSE_SB_EEEEEEENS4_39AutoVectorizingCopyWithAssumedAlignmentILi128EEENS4_14SM90_TMA_STOREES21_S23_S23_EEEvvEEEEvNT_6ParamsE,"a",@progbits
	.sectionflags	@""
	.align	4
.nv.constant0._ZN7cutlass13device_kernelINS_4gemm6kernel13GemmUniversalIN4cute5tupleIJiiiiEEENS1_10collective13CollectiveMmaINS1_35MainloopSm100TmaUmmaWarpSpecializedILi54ELi2ELi4ENS5_IJNS4_1CILi1EEESB_SB_EEEEENS5_IJNSA_ILi64EEESE_NSA_ILi32EEEEEENS_12float_e5m2_tENS5_IJSB_llEEENS_12float_e4m3_tESI_NS4_8TiledMMAINS4_8MMA_AtomIJNS4_10MMA_TraitsINS4_19SM100_MMA_F8F6F4_SSEJSH_SJ_fSE_SE_NS4_17integral_constantINS4_4UMMA5MajorELSQ_1EEESR_NSO_INSP_7ScaleInELSS_0EEEST_EEEEEENS4_6LayoutISC_NS5_IJNSA_ILi0EEESX_SX_EEEEENS5_IJNS4_10UnderscoreES10_S10_EEEEENS4_13SM90_TMA_LOADENS4_14ComposedLayoutINS4_7SwizzleILi2ELi4ELi3EEENS4_18smem_ptr_flag_bitsILi8EEENSW_INS5_IJSE_NSA_ILi8EEEEEENS5_IJSB_SE_EEEEEEEvNS4_8identityES13_S1D_vS1E_EENS_8epilogue10collective18CollectiveEpilogueINS1G_23Sm100TmaWarpSpecializedILi1ELi1ELi32ELb0ELb0EEEJSG_NS5_IJNSW_ISE_SB_EES1L_EEESH_NS5_IJlSB_lEEESH_S1N_NS1G_6fusion15FusionCallbacksIS1K_NS1O_17LinearCombinationISH_fSH_fLNS_15FloatRoundStyleE2EEESG_S1M_JEEENS4_5SM1004TMEM4LOAD26SM100_TMEM_LOAD_16dp32b32xES13_NS14_IS16_S18_NSW_INS5_IJS19_SE_EEENS5_IJSE_SB_EEEEEEENS4_39AutoVectorizingCopyWithAssumedAlignmentILi128EEENS4_14SM90_TMA_STOREES21_S23_S23_EEEvvEEEEvNT_6ParamsE:
	.zero		2944


//--------------------- SYMBOLS --------------------------

	.type		.nv.reservedSmem.offset0,@object
	.size		.nv.reservedSmem.offset0,0x4
	.type		.nv.reservedSmem.cap,@object
	.size		.nv.reservedSmem.cap,0x4
	.type		__assertfail,@function
